//
// Generated by NVIDIA NVVM Compiler
//
// Compiler Build ID: CL-36424714
// Cuda compilation tools, release 13.0, V13.0.88
// Based on NVVM 20.0.0
//

.version 9.0
.target sm_100
.address_size 64

.const .align 8 .b8 N[328];
.const .align 8 .b8 ZERO[328];

.func _Z6bn_addP2bnS0_S0_(
	.param .b64 _Z6bn_addP2bnS0_S0__param_0,
	.param .b64 _Z6bn_addP2bnS0_S0__param_1,
	.param .b64 _Z6bn_addP2bnS0_S0__param_2
)
{
	.reg .pred 	%p<2>;
	.reg .b32 	%r<6>;
	.reg .b64 	%rd<611>;

	ld.param.u64 	%rd1, [_Z6bn_addP2bnS0_S0__param_0];
	ld.param.u64 	%rd2, [_Z6bn_addP2bnS0_S0__param_1];
	ld.param.u64 	%rd3, [_Z6bn_addP2bnS0_S0__param_2];
	cvta.to.local.u64 	%rd4, %rd3;
	cvta.to.local.u64 	%rd5, %rd1;
	ld.local.u64 	%rd6, [%rd5+8];
	and.b64  	%rd7, %rd6, 4294967295;
	ld.u64 	%rd8, [%rd2+8];
	and.b64  	%rd9, %rd8, 4294967295;
	add.s64 	%rd10, %rd7, %rd9;
	and.b64  	%rd11, %rd10, 4294967295;
	shr.u64 	%rd12, %rd10, 32;
	shr.u64 	%rd13, %rd6, 32;
	shr.u64 	%rd14, %rd8, 32;
	add.s64 	%rd15, %rd14, %rd13;
	add.s64 	%rd16, %rd15, %rd12;
	shl.b64 	%rd17, %rd16, 32;
	or.b64  	%rd18, %rd17, %rd11;
	shr.u64 	%rd19, %rd16, 32;
	st.local.u64 	[%rd4+8], %rd18;
	ld.local.u64 	%rd20, [%rd5+16];
	and.b64  	%rd21, %rd20, 4294967295;
	ld.u64 	%rd22, [%rd2+16];
	and.b64  	%rd23, %rd22, 4294967295;
	add.s64 	%rd24, %rd21, %rd19;
	add.s64 	%rd25, %rd24, %rd23;
	and.b64  	%rd26, %rd25, 4294967295;
	shr.u64 	%rd27, %rd25, 32;
	shr.u64 	%rd28, %rd20, 32;
	shr.u64 	%rd29, %rd22, 32;
	add.s64 	%rd30, %rd29, %rd28;
	add.s64 	%rd31, %rd30, %rd27;
	shl.b64 	%rd32, %rd31, 32;
	or.b64  	%rd33, %rd32, %rd26;
	shr.u64 	%rd34, %rd31, 32;
	st.local.u64 	[%rd4+16], %rd33;
	ld.local.u64 	%rd35, [%rd5+24];
	and.b64  	%rd36, %rd35, 4294967295;
	ld.u64 	%rd37, [%rd2+24];
	and.b64  	%rd38, %rd37, 4294967295;
	add.s64 	%rd39, %rd36, %rd34;
	add.s64 	%rd40, %rd39, %rd38;
	and.b64  	%rd41, %rd40, 4294967295;
	shr.u64 	%rd42, %rd40, 32;
	shr.u64 	%rd43, %rd35, 32;
	shr.u64 	%rd44, %rd37, 32;
	add.s64 	%rd45, %rd44, %rd43;
	add.s64 	%rd46, %rd45, %rd42;
	shl.b64 	%rd47, %rd46, 32;
	or.b64  	%rd48, %rd47, %rd41;
	shr.u64 	%rd49, %rd46, 32;
	st.local.u64 	[%rd4+24], %rd48;
	ld.local.u64 	%rd50, [%rd5+32];
	and.b64  	%rd51, %rd50, 4294967295;
	ld.u64 	%rd52, [%rd2+32];
	and.b64  	%rd53, %rd52, 4294967295;
	add.s64 	%rd54, %rd51, %rd49;
	add.s64 	%rd55, %rd54, %rd53;
	and.b64  	%rd56, %rd55, 4294967295;
	shr.u64 	%rd57, %rd55, 32;
	shr.u64 	%rd58, %rd50, 32;
	shr.u64 	%rd59, %rd52, 32;
	add.s64 	%rd60, %rd59, %rd58;
	add.s64 	%rd61, %rd60, %rd57;
	shl.b64 	%rd62, %rd61, 32;
	or.b64  	%rd63, %rd62, %rd56;
	shr.u64 	%rd64, %rd61, 32;
	st.local.u64 	[%rd4+32], %rd63;
	ld.local.u64 	%rd65, [%rd5+40];
	and.b64  	%rd66, %rd65, 4294967295;
	ld.u64 	%rd67, [%rd2+40];
	and.b64  	%rd68, %rd67, 4294967295;
	add.s64 	%rd69, %rd66, %rd64;
	add.s64 	%rd70, %rd69, %rd68;
	and.b64  	%rd71, %rd70, 4294967295;
	shr.u64 	%rd72, %rd70, 32;
	shr.u64 	%rd73, %rd65, 32;
	shr.u64 	%rd74, %rd67, 32;
	add.s64 	%rd75, %rd74, %rd73;
	add.s64 	%rd76, %rd75, %rd72;
	shl.b64 	%rd77, %rd76, 32;
	or.b64  	%rd78, %rd77, %rd71;
	shr.u64 	%rd79, %rd76, 32;
	st.local.u64 	[%rd4+40], %rd78;
	ld.local.u64 	%rd80, [%rd5+48];
	and.b64  	%rd81, %rd80, 4294967295;
	ld.u64 	%rd82, [%rd2+48];
	and.b64  	%rd83, %rd82, 4294967295;
	add.s64 	%rd84, %rd81, %rd79;
	add.s64 	%rd85, %rd84, %rd83;
	and.b64  	%rd86, %rd85, 4294967295;
	shr.u64 	%rd87, %rd85, 32;
	shr.u64 	%rd88, %rd80, 32;
	shr.u64 	%rd89, %rd82, 32;
	add.s64 	%rd90, %rd89, %rd88;
	add.s64 	%rd91, %rd90, %rd87;
	shl.b64 	%rd92, %rd91, 32;
	or.b64  	%rd93, %rd92, %rd86;
	shr.u64 	%rd94, %rd91, 32;
	st.local.u64 	[%rd4+48], %rd93;
	ld.local.u64 	%rd95, [%rd5+56];
	and.b64  	%rd96, %rd95, 4294967295;
	ld.u64 	%rd97, [%rd2+56];
	and.b64  	%rd98, %rd97, 4294967295;
	add.s64 	%rd99, %rd96, %rd94;
	add.s64 	%rd100, %rd99, %rd98;
	and.b64  	%rd101, %rd100, 4294967295;
	shr.u64 	%rd102, %rd100, 32;
	shr.u64 	%rd103, %rd95, 32;
	shr.u64 	%rd104, %rd97, 32;
	add.s64 	%rd105, %rd104, %rd103;
	add.s64 	%rd106, %rd105, %rd102;
	shl.b64 	%rd107, %rd106, 32;
	or.b64  	%rd108, %rd107, %rd101;
	shr.u64 	%rd109, %rd106, 32;
	st.local.u64 	[%rd4+56], %rd108;
	ld.local.u64 	%rd110, [%rd5+64];
	and.b64  	%rd111, %rd110, 4294967295;
	ld.u64 	%rd112, [%rd2+64];
	and.b64  	%rd113, %rd112, 4294967295;
	add.s64 	%rd114, %rd111, %rd109;
	add.s64 	%rd115, %rd114, %rd113;
	and.b64  	%rd116, %rd115, 4294967295;
	shr.u64 	%rd117, %rd115, 32;
	shr.u64 	%rd118, %rd110, 32;
	shr.u64 	%rd119, %rd112, 32;
	add.s64 	%rd120, %rd119, %rd118;
	add.s64 	%rd121, %rd120, %rd117;
	shl.b64 	%rd122, %rd121, 32;
	or.b64  	%rd123, %rd122, %rd116;
	shr.u64 	%rd124, %rd121, 32;
	st.local.u64 	[%rd4+64], %rd123;
	ld.local.u64 	%rd125, [%rd5+72];
	and.b64  	%rd126, %rd125, 4294967295;
	ld.u64 	%rd127, [%rd2+72];
	and.b64  	%rd128, %rd127, 4294967295;
	add.s64 	%rd129, %rd126, %rd124;
	add.s64 	%rd130, %rd129, %rd128;
	and.b64  	%rd131, %rd130, 4294967295;
	shr.u64 	%rd132, %rd130, 32;
	shr.u64 	%rd133, %rd125, 32;
	shr.u64 	%rd134, %rd127, 32;
	add.s64 	%rd135, %rd134, %rd133;
	add.s64 	%rd136, %rd135, %rd132;
	shl.b64 	%rd137, %rd136, 32;
	or.b64  	%rd138, %rd137, %rd131;
	shr.u64 	%rd139, %rd136, 32;
	st.local.u64 	[%rd4+72], %rd138;
	ld.local.u64 	%rd140, [%rd5+80];
	and.b64  	%rd141, %rd140, 4294967295;
	ld.u64 	%rd142, [%rd2+80];
	and.b64  	%rd143, %rd142, 4294967295;
	add.s64 	%rd144, %rd141, %rd139;
	add.s64 	%rd145, %rd144, %rd143;
	and.b64  	%rd146, %rd145, 4294967295;
	shr.u64 	%rd147, %rd145, 32;
	shr.u64 	%rd148, %rd140, 32;
	shr.u64 	%rd149, %rd142, 32;
	add.s64 	%rd150, %rd149, %rd148;
	add.s64 	%rd151, %rd150, %rd147;
	shl.b64 	%rd152, %rd151, 32;
	or.b64  	%rd153, %rd152, %rd146;
	shr.u64 	%rd154, %rd151, 32;
	st.local.u64 	[%rd4+80], %rd153;
	ld.local.u64 	%rd155, [%rd5+88];
	and.b64  	%rd156, %rd155, 4294967295;
	ld.u64 	%rd157, [%rd2+88];
	and.b64  	%rd158, %rd157, 4294967295;
	add.s64 	%rd159, %rd156, %rd154;
	add.s64 	%rd160, %rd159, %rd158;
	and.b64  	%rd161, %rd160, 4294967295;
	shr.u64 	%rd162, %rd160, 32;
	shr.u64 	%rd163, %rd155, 32;
	shr.u64 	%rd164, %rd157, 32;
	add.s64 	%rd165, %rd164, %rd163;
	add.s64 	%rd166, %rd165, %rd162;
	shl.b64 	%rd167, %rd166, 32;
	or.b64  	%rd168, %rd167, %rd161;
	shr.u64 	%rd169, %rd166, 32;
	st.local.u64 	[%rd4+88], %rd168;
	ld.local.u64 	%rd170, [%rd5+96];
	and.b64  	%rd171, %rd170, 4294967295;
	ld.u64 	%rd172, [%rd2+96];
	and.b64  	%rd173, %rd172, 4294967295;
	add.s64 	%rd174, %rd171, %rd169;
	add.s64 	%rd175, %rd174, %rd173;
	and.b64  	%rd176, %rd175, 4294967295;
	shr.u64 	%rd177, %rd175, 32;
	shr.u64 	%rd178, %rd170, 32;
	shr.u64 	%rd179, %rd172, 32;
	add.s64 	%rd180, %rd179, %rd178;
	add.s64 	%rd181, %rd180, %rd177;
	shl.b64 	%rd182, %rd181, 32;
	or.b64  	%rd183, %rd182, %rd176;
	shr.u64 	%rd184, %rd181, 32;
	st.local.u64 	[%rd4+96], %rd183;
	ld.local.u64 	%rd185, [%rd5+104];
	and.b64  	%rd186, %rd185, 4294967295;
	ld.u64 	%rd187, [%rd2+104];
	and.b64  	%rd188, %rd187, 4294967295;
	add.s64 	%rd189, %rd186, %rd184;
	add.s64 	%rd190, %rd189, %rd188;
	and.b64  	%rd191, %rd190, 4294967295;
	shr.u64 	%rd192, %rd190, 32;
	shr.u64 	%rd193, %rd185, 32;
	shr.u64 	%rd194, %rd187, 32;
	add.s64 	%rd195, %rd194, %rd193;
	add.s64 	%rd196, %rd195, %rd192;
	shl.b64 	%rd197, %rd196, 32;
	or.b64  	%rd198, %rd197, %rd191;
	shr.u64 	%rd199, %rd196, 32;
	st.local.u64 	[%rd4+104], %rd198;
	ld.local.u64 	%rd200, [%rd5+112];
	and.b64  	%rd201, %rd200, 4294967295;
	ld.u64 	%rd202, [%rd2+112];
	and.b64  	%rd203, %rd202, 4294967295;
	add.s64 	%rd204, %rd201, %rd199;
	add.s64 	%rd205, %rd204, %rd203;
	and.b64  	%rd206, %rd205, 4294967295;
	shr.u64 	%rd207, %rd205, 32;
	shr.u64 	%rd208, %rd200, 32;
	shr.u64 	%rd209, %rd202, 32;
	add.s64 	%rd210, %rd209, %rd208;
	add.s64 	%rd211, %rd210, %rd207;
	shl.b64 	%rd212, %rd211, 32;
	or.b64  	%rd213, %rd212, %rd206;
	shr.u64 	%rd214, %rd211, 32;
	st.local.u64 	[%rd4+112], %rd213;
	ld.local.u64 	%rd215, [%rd5+120];
	and.b64  	%rd216, %rd215, 4294967295;
	ld.u64 	%rd217, [%rd2+120];
	and.b64  	%rd218, %rd217, 4294967295;
	add.s64 	%rd219, %rd216, %rd214;
	add.s64 	%rd220, %rd219, %rd218;
	and.b64  	%rd221, %rd220, 4294967295;
	shr.u64 	%rd222, %rd220, 32;
	shr.u64 	%rd223, %rd215, 32;
	shr.u64 	%rd224, %rd217, 32;
	add.s64 	%rd225, %rd224, %rd223;
	add.s64 	%rd226, %rd225, %rd222;
	shl.b64 	%rd227, %rd226, 32;
	or.b64  	%rd228, %rd227, %rd221;
	shr.u64 	%rd229, %rd226, 32;
	st.local.u64 	[%rd4+120], %rd228;
	ld.local.u64 	%rd230, [%rd5+128];
	and.b64  	%rd231, %rd230, 4294967295;
	ld.u64 	%rd232, [%rd2+128];
	and.b64  	%rd233, %rd232, 4294967295;
	add.s64 	%rd234, %rd231, %rd229;
	add.s64 	%rd235, %rd234, %rd233;
	and.b64  	%rd236, %rd235, 4294967295;
	shr.u64 	%rd237, %rd235, 32;
	shr.u64 	%rd238, %rd230, 32;
	shr.u64 	%rd239, %rd232, 32;
	add.s64 	%rd240, %rd239, %rd238;
	add.s64 	%rd241, %rd240, %rd237;
	shl.b64 	%rd242, %rd241, 32;
	or.b64  	%rd243, %rd242, %rd236;
	shr.u64 	%rd244, %rd241, 32;
	st.local.u64 	[%rd4+128], %rd243;
	ld.local.u64 	%rd245, [%rd5+136];
	and.b64  	%rd246, %rd245, 4294967295;
	ld.u64 	%rd247, [%rd2+136];
	and.b64  	%rd248, %rd247, 4294967295;
	add.s64 	%rd249, %rd246, %rd244;
	add.s64 	%rd250, %rd249, %rd248;
	and.b64  	%rd251, %rd250, 4294967295;
	shr.u64 	%rd252, %rd250, 32;
	shr.u64 	%rd253, %rd245, 32;
	shr.u64 	%rd254, %rd247, 32;
	add.s64 	%rd255, %rd254, %rd253;
	add.s64 	%rd256, %rd255, %rd252;
	shl.b64 	%rd257, %rd256, 32;
	or.b64  	%rd258, %rd257, %rd251;
	shr.u64 	%rd259, %rd256, 32;
	st.local.u64 	[%rd4+136], %rd258;
	ld.local.u64 	%rd260, [%rd5+144];
	and.b64  	%rd261, %rd260, 4294967295;
	ld.u64 	%rd262, [%rd2+144];
	and.b64  	%rd263, %rd262, 4294967295;
	add.s64 	%rd264, %rd261, %rd259;
	add.s64 	%rd265, %rd264, %rd263;
	and.b64  	%rd266, %rd265, 4294967295;
	shr.u64 	%rd267, %rd265, 32;
	shr.u64 	%rd268, %rd260, 32;
	shr.u64 	%rd269, %rd262, 32;
	add.s64 	%rd270, %rd269, %rd268;
	add.s64 	%rd271, %rd270, %rd267;
	shl.b64 	%rd272, %rd271, 32;
	or.b64  	%rd273, %rd272, %rd266;
	shr.u64 	%rd274, %rd271, 32;
	st.local.u64 	[%rd4+144], %rd273;
	ld.local.u64 	%rd275, [%rd5+152];
	and.b64  	%rd276, %rd275, 4294967295;
	ld.u64 	%rd277, [%rd2+152];
	and.b64  	%rd278, %rd277, 4294967295;
	add.s64 	%rd279, %rd276, %rd274;
	add.s64 	%rd280, %rd279, %rd278;
	and.b64  	%rd281, %rd280, 4294967295;
	shr.u64 	%rd282, %rd280, 32;
	shr.u64 	%rd283, %rd275, 32;
	shr.u64 	%rd284, %rd277, 32;
	add.s64 	%rd285, %rd284, %rd283;
	add.s64 	%rd286, %rd285, %rd282;
	shl.b64 	%rd287, %rd286, 32;
	or.b64  	%rd288, %rd287, %rd281;
	shr.u64 	%rd289, %rd286, 32;
	st.local.u64 	[%rd4+152], %rd288;
	ld.local.u64 	%rd290, [%rd5+160];
	and.b64  	%rd291, %rd290, 4294967295;
	ld.u64 	%rd292, [%rd2+160];
	and.b64  	%rd293, %rd292, 4294967295;
	add.s64 	%rd294, %rd291, %rd289;
	add.s64 	%rd295, %rd294, %rd293;
	and.b64  	%rd296, %rd295, 4294967295;
	shr.u64 	%rd297, %rd295, 32;
	shr.u64 	%rd298, %rd290, 32;
	shr.u64 	%rd299, %rd292, 32;
	add.s64 	%rd300, %rd299, %rd298;
	add.s64 	%rd301, %rd300, %rd297;
	shl.b64 	%rd302, %rd301, 32;
	or.b64  	%rd303, %rd302, %rd296;
	shr.u64 	%rd304, %rd301, 32;
	st.local.u64 	[%rd4+160], %rd303;
	ld.local.u64 	%rd305, [%rd5+168];
	and.b64  	%rd306, %rd305, 4294967295;
	ld.u64 	%rd307, [%rd2+168];
	and.b64  	%rd308, %rd307, 4294967295;
	add.s64 	%rd309, %rd306, %rd304;
	add.s64 	%rd310, %rd309, %rd308;
	and.b64  	%rd311, %rd310, 4294967295;
	shr.u64 	%rd312, %rd310, 32;
	shr.u64 	%rd313, %rd305, 32;
	shr.u64 	%rd314, %rd307, 32;
	add.s64 	%rd315, %rd314, %rd313;
	add.s64 	%rd316, %rd315, %rd312;
	shl.b64 	%rd317, %rd316, 32;
	or.b64  	%rd318, %rd317, %rd311;
	shr.u64 	%rd319, %rd316, 32;
	st.local.u64 	[%rd4+168], %rd318;
	ld.local.u64 	%rd320, [%rd5+176];
	and.b64  	%rd321, %rd320, 4294967295;
	ld.u64 	%rd322, [%rd2+176];
	and.b64  	%rd323, %rd322, 4294967295;
	add.s64 	%rd324, %rd321, %rd319;
	add.s64 	%rd325, %rd324, %rd323;
	and.b64  	%rd326, %rd325, 4294967295;
	shr.u64 	%rd327, %rd325, 32;
	shr.u64 	%rd328, %rd320, 32;
	shr.u64 	%rd329, %rd322, 32;
	add.s64 	%rd330, %rd329, %rd328;
	add.s64 	%rd331, %rd330, %rd327;
	shl.b64 	%rd332, %rd331, 32;
	or.b64  	%rd333, %rd332, %rd326;
	shr.u64 	%rd334, %rd331, 32;
	st.local.u64 	[%rd4+176], %rd333;
	ld.local.u64 	%rd335, [%rd5+184];
	and.b64  	%rd336, %rd335, 4294967295;
	ld.u64 	%rd337, [%rd2+184];
	and.b64  	%rd338, %rd337, 4294967295;
	add.s64 	%rd339, %rd336, %rd334;
	add.s64 	%rd340, %rd339, %rd338;
	and.b64  	%rd341, %rd340, 4294967295;
	shr.u64 	%rd342, %rd340, 32;
	shr.u64 	%rd343, %rd335, 32;
	shr.u64 	%rd344, %rd337, 32;
	add.s64 	%rd345, %rd344, %rd343;
	add.s64 	%rd346, %rd345, %rd342;
	shl.b64 	%rd347, %rd346, 32;
	or.b64  	%rd348, %rd347, %rd341;
	shr.u64 	%rd349, %rd346, 32;
	st.local.u64 	[%rd4+184], %rd348;
	ld.local.u64 	%rd350, [%rd5+192];
	and.b64  	%rd351, %rd350, 4294967295;
	ld.u64 	%rd352, [%rd2+192];
	and.b64  	%rd353, %rd352, 4294967295;
	add.s64 	%rd354, %rd351, %rd349;
	add.s64 	%rd355, %rd354, %rd353;
	and.b64  	%rd356, %rd355, 4294967295;
	shr.u64 	%rd357, %rd355, 32;
	shr.u64 	%rd358, %rd350, 32;
	shr.u64 	%rd359, %rd352, 32;
	add.s64 	%rd360, %rd359, %rd358;
	add.s64 	%rd361, %rd360, %rd357;
	shl.b64 	%rd362, %rd361, 32;
	or.b64  	%rd363, %rd362, %rd356;
	shr.u64 	%rd364, %rd361, 32;
	st.local.u64 	[%rd4+192], %rd363;
	ld.local.u64 	%rd365, [%rd5+200];
	and.b64  	%rd366, %rd365, 4294967295;
	ld.u64 	%rd367, [%rd2+200];
	and.b64  	%rd368, %rd367, 4294967295;
	add.s64 	%rd369, %rd366, %rd364;
	add.s64 	%rd370, %rd369, %rd368;
	and.b64  	%rd371, %rd370, 4294967295;
	shr.u64 	%rd372, %rd370, 32;
	shr.u64 	%rd373, %rd365, 32;
	shr.u64 	%rd374, %rd367, 32;
	add.s64 	%rd375, %rd374, %rd373;
	add.s64 	%rd376, %rd375, %rd372;
	shl.b64 	%rd377, %rd376, 32;
	or.b64  	%rd378, %rd377, %rd371;
	shr.u64 	%rd379, %rd376, 32;
	st.local.u64 	[%rd4+200], %rd378;
	ld.local.u64 	%rd380, [%rd5+208];
	and.b64  	%rd381, %rd380, 4294967295;
	ld.u64 	%rd382, [%rd2+208];
	and.b64  	%rd383, %rd382, 4294967295;
	add.s64 	%rd384, %rd381, %rd379;
	add.s64 	%rd385, %rd384, %rd383;
	and.b64  	%rd386, %rd385, 4294967295;
	shr.u64 	%rd387, %rd385, 32;
	shr.u64 	%rd388, %rd380, 32;
	shr.u64 	%rd389, %rd382, 32;
	add.s64 	%rd390, %rd389, %rd388;
	add.s64 	%rd391, %rd390, %rd387;
	shl.b64 	%rd392, %rd391, 32;
	or.b64  	%rd393, %rd392, %rd386;
	shr.u64 	%rd394, %rd391, 32;
	st.local.u64 	[%rd4+208], %rd393;
	ld.local.u64 	%rd395, [%rd5+216];
	and.b64  	%rd396, %rd395, 4294967295;
	ld.u64 	%rd397, [%rd2+216];
	and.b64  	%rd398, %rd397, 4294967295;
	add.s64 	%rd399, %rd396, %rd394;
	add.s64 	%rd400, %rd399, %rd398;
	and.b64  	%rd401, %rd400, 4294967295;
	shr.u64 	%rd402, %rd400, 32;
	shr.u64 	%rd403, %rd395, 32;
	shr.u64 	%rd404, %rd397, 32;
	add.s64 	%rd405, %rd404, %rd403;
	add.s64 	%rd406, %rd405, %rd402;
	shl.b64 	%rd407, %rd406, 32;
	or.b64  	%rd408, %rd407, %rd401;
	shr.u64 	%rd409, %rd406, 32;
	st.local.u64 	[%rd4+216], %rd408;
	ld.local.u64 	%rd410, [%rd5+224];
	and.b64  	%rd411, %rd410, 4294967295;
	ld.u64 	%rd412, [%rd2+224];
	and.b64  	%rd413, %rd412, 4294967295;
	add.s64 	%rd414, %rd411, %rd409;
	add.s64 	%rd415, %rd414, %rd413;
	and.b64  	%rd416, %rd415, 4294967295;
	shr.u64 	%rd417, %rd415, 32;
	shr.u64 	%rd418, %rd410, 32;
	shr.u64 	%rd419, %rd412, 32;
	add.s64 	%rd420, %rd419, %rd418;
	add.s64 	%rd421, %rd420, %rd417;
	shl.b64 	%rd422, %rd421, 32;
	or.b64  	%rd423, %rd422, %rd416;
	shr.u64 	%rd424, %rd421, 32;
	st.local.u64 	[%rd4+224], %rd423;
	ld.local.u64 	%rd425, [%rd5+232];
	and.b64  	%rd426, %rd425, 4294967295;
	ld.u64 	%rd427, [%rd2+232];
	and.b64  	%rd428, %rd427, 4294967295;
	add.s64 	%rd429, %rd426, %rd424;
	add.s64 	%rd430, %rd429, %rd428;
	and.b64  	%rd431, %rd430, 4294967295;
	shr.u64 	%rd432, %rd430, 32;
	shr.u64 	%rd433, %rd425, 32;
	shr.u64 	%rd434, %rd427, 32;
	add.s64 	%rd435, %rd434, %rd433;
	add.s64 	%rd436, %rd435, %rd432;
	shl.b64 	%rd437, %rd436, 32;
	or.b64  	%rd438, %rd437, %rd431;
	shr.u64 	%rd439, %rd436, 32;
	st.local.u64 	[%rd4+232], %rd438;
	ld.local.u64 	%rd440, [%rd5+240];
	and.b64  	%rd441, %rd440, 4294967295;
	ld.u64 	%rd442, [%rd2+240];
	and.b64  	%rd443, %rd442, 4294967295;
	add.s64 	%rd444, %rd441, %rd439;
	add.s64 	%rd445, %rd444, %rd443;
	and.b64  	%rd446, %rd445, 4294967295;
	shr.u64 	%rd447, %rd445, 32;
	shr.u64 	%rd448, %rd440, 32;
	shr.u64 	%rd449, %rd442, 32;
	add.s64 	%rd450, %rd449, %rd448;
	add.s64 	%rd451, %rd450, %rd447;
	shl.b64 	%rd452, %rd451, 32;
	or.b64  	%rd453, %rd452, %rd446;
	shr.u64 	%rd454, %rd451, 32;
	st.local.u64 	[%rd4+240], %rd453;
	ld.local.u64 	%rd455, [%rd5+248];
	and.b64  	%rd456, %rd455, 4294967295;
	ld.u64 	%rd457, [%rd2+248];
	and.b64  	%rd458, %rd457, 4294967295;
	add.s64 	%rd459, %rd456, %rd454;
	add.s64 	%rd460, %rd459, %rd458;
	and.b64  	%rd461, %rd460, 4294967295;
	shr.u64 	%rd462, %rd460, 32;
	shr.u64 	%rd463, %rd455, 32;
	shr.u64 	%rd464, %rd457, 32;
	add.s64 	%rd465, %rd464, %rd463;
	add.s64 	%rd466, %rd465, %rd462;
	shl.b64 	%rd467, %rd466, 32;
	or.b64  	%rd468, %rd467, %rd461;
	shr.u64 	%rd469, %rd466, 32;
	st.local.u64 	[%rd4+248], %rd468;
	ld.local.u64 	%rd470, [%rd5+256];
	and.b64  	%rd471, %rd470, 4294967295;
	ld.u64 	%rd472, [%rd2+256];
	and.b64  	%rd473, %rd472, 4294967295;
	add.s64 	%rd474, %rd471, %rd469;
	add.s64 	%rd475, %rd474, %rd473;
	and.b64  	%rd476, %rd475, 4294967295;
	shr.u64 	%rd477, %rd475, 32;
	shr.u64 	%rd478, %rd470, 32;
	shr.u64 	%rd479, %rd472, 32;
	add.s64 	%rd480, %rd479, %rd478;
	add.s64 	%rd481, %rd480, %rd477;
	shl.b64 	%rd482, %rd481, 32;
	or.b64  	%rd483, %rd482, %rd476;
	shr.u64 	%rd484, %rd481, 32;
	st.local.u64 	[%rd4+256], %rd483;
	ld.local.u64 	%rd485, [%rd5+264];
	and.b64  	%rd486, %rd485, 4294967295;
	ld.u64 	%rd487, [%rd2+264];
	and.b64  	%rd488, %rd487, 4294967295;
	add.s64 	%rd489, %rd486, %rd484;
	add.s64 	%rd490, %rd489, %rd488;
	and.b64  	%rd491, %rd490, 4294967295;
	shr.u64 	%rd492, %rd490, 32;
	shr.u64 	%rd493, %rd485, 32;
	shr.u64 	%rd494, %rd487, 32;
	add.s64 	%rd495, %rd494, %rd493;
	add.s64 	%rd496, %rd495, %rd492;
	shl.b64 	%rd497, %rd496, 32;
	or.b64  	%rd498, %rd497, %rd491;
	shr.u64 	%rd499, %rd496, 32;
	st.local.u64 	[%rd4+264], %rd498;
	ld.local.u64 	%rd500, [%rd5+272];
	and.b64  	%rd501, %rd500, 4294967295;
	ld.u64 	%rd502, [%rd2+272];
	and.b64  	%rd503, %rd502, 4294967295;
	add.s64 	%rd504, %rd501, %rd499;
	add.s64 	%rd505, %rd504, %rd503;
	and.b64  	%rd506, %rd505, 4294967295;
	shr.u64 	%rd507, %rd505, 32;
	shr.u64 	%rd508, %rd500, 32;
	shr.u64 	%rd509, %rd502, 32;
	add.s64 	%rd510, %rd509, %rd508;
	add.s64 	%rd511, %rd510, %rd507;
	shl.b64 	%rd512, %rd511, 32;
	or.b64  	%rd513, %rd512, %rd506;
	shr.u64 	%rd514, %rd511, 32;
	st.local.u64 	[%rd4+272], %rd513;
	ld.local.u64 	%rd515, [%rd5+280];
	and.b64  	%rd516, %rd515, 4294967295;
	ld.u64 	%rd517, [%rd2+280];
	and.b64  	%rd518, %rd517, 4294967295;
	add.s64 	%rd519, %rd516, %rd514;
	add.s64 	%rd520, %rd519, %rd518;
	and.b64  	%rd521, %rd520, 4294967295;
	shr.u64 	%rd522, %rd520, 32;
	shr.u64 	%rd523, %rd515, 32;
	shr.u64 	%rd524, %rd517, 32;
	add.s64 	%rd525, %rd524, %rd523;
	add.s64 	%rd526, %rd525, %rd522;
	shl.b64 	%rd527, %rd526, 32;
	or.b64  	%rd528, %rd527, %rd521;
	shr.u64 	%rd529, %rd526, 32;
	st.local.u64 	[%rd4+280], %rd528;
	ld.local.u64 	%rd530, [%rd5+288];
	and.b64  	%rd531, %rd530, 4294967295;
	ld.u64 	%rd532, [%rd2+288];
	and.b64  	%rd533, %rd532, 4294967295;
	add.s64 	%rd534, %rd531, %rd529;
	add.s64 	%rd535, %rd534, %rd533;
	and.b64  	%rd536, %rd535, 4294967295;
	shr.u64 	%rd537, %rd535, 32;
	shr.u64 	%rd538, %rd530, 32;
	shr.u64 	%rd539, %rd532, 32;
	add.s64 	%rd540, %rd539, %rd538;
	add.s64 	%rd541, %rd540, %rd537;
	shl.b64 	%rd542, %rd541, 32;
	or.b64  	%rd543, %rd542, %rd536;
	shr.u64 	%rd544, %rd541, 32;
	st.local.u64 	[%rd4+288], %rd543;
	ld.local.u64 	%rd545, [%rd5+296];
	and.b64  	%rd546, %rd545, 4294967295;
	ld.u64 	%rd547, [%rd2+296];
	and.b64  	%rd548, %rd547, 4294967295;
	add.s64 	%rd549, %rd546, %rd544;
	add.s64 	%rd550, %rd549, %rd548;
	and.b64  	%rd551, %rd550, 4294967295;
	shr.u64 	%rd552, %rd550, 32;
	shr.u64 	%rd553, %rd545, 32;
	shr.u64 	%rd554, %rd547, 32;
	add.s64 	%rd555, %rd554, %rd553;
	add.s64 	%rd556, %rd555, %rd552;
	shl.b64 	%rd557, %rd556, 32;
	or.b64  	%rd558, %rd557, %rd551;
	shr.u64 	%rd559, %rd556, 32;
	st.local.u64 	[%rd4+296], %rd558;
	ld.local.u64 	%rd560, [%rd5+304];
	and.b64  	%rd561, %rd560, 4294967295;
	ld.u64 	%rd562, [%rd2+304];
	and.b64  	%rd563, %rd562, 4294967295;
	add.s64 	%rd564, %rd561, %rd559;
	add.s64 	%rd565, %rd564, %rd563;
	and.b64  	%rd566, %rd565, 4294967295;
	shr.u64 	%rd567, %rd565, 32;
	shr.u64 	%rd568, %rd560, 32;
	shr.u64 	%rd569, %rd562, 32;
	add.s64 	%rd570, %rd569, %rd568;
	add.s64 	%rd571, %rd570, %rd567;
	shl.b64 	%rd572, %rd571, 32;
	or.b64  	%rd573, %rd572, %rd566;
	shr.u64 	%rd574, %rd571, 32;
	st.local.u64 	[%rd4+304], %rd573;
	ld.local.u64 	%rd575, [%rd5+312];
	and.b64  	%rd576, %rd575, 4294967295;
	ld.u64 	%rd577, [%rd2+312];
	and.b64  	%rd578, %rd577, 4294967295;
	add.s64 	%rd579, %rd576, %rd574;
	add.s64 	%rd580, %rd579, %rd578;
	and.b64  	%rd581, %rd580, 4294967295;
	shr.u64 	%rd582, %rd580, 32;
	shr.u64 	%rd583, %rd575, 32;
	shr.u64 	%rd584, %rd577, 32;
	add.s64 	%rd585, %rd584, %rd583;
	add.s64 	%rd586, %rd585, %rd582;
	shl.b64 	%rd587, %rd586, 32;
	or.b64  	%rd588, %rd587, %rd581;
	shr.u64 	%rd589, %rd586, 32;
	st.local.u64 	[%rd4+312], %rd588;
	ld.local.u64 	%rd590, [%rd5+320];
	and.b64  	%rd591, %rd590, 4294967295;
	ld.u64 	%rd592, [%rd2+320];
	and.b64  	%rd593, %rd592, 4294967295;
	add.s64 	%rd594, %rd591, %rd589;
	add.s64 	%rd595, %rd594, %rd593;
	and.b64  	%rd596, %rd595, 4294967295;
	and.b64  	%rd597, %rd592, -4294967296;
	add.s64 	%rd598, %rd590, %rd597;
	and.b64  	%rd599, %rd598, -4294967296;
	add.s64 	%rd600, %rd595, %rd599;
	and.b64  	%rd601, %rd600, -4294967296;
	or.b64  	%rd602, %rd601, %rd596;
	st.local.u64 	[%rd4+320], %rd602;
	ld.local.u64 	%rd603, [%rd5];
	cvt.u32.u64 	%r1, %rd603;
	ld.u64 	%rd604, [%rd2];
	cvt.u32.u64 	%r2, %rd604;
	add.s32 	%r3, %r2, %r1;
	sad.s32 	%r4, %r1, %r2, %r3;
	shr.u32 	%r5, %r4, 1;
	cvt.u64.u32 	%rd605, %r5;
	mul.wide.u32 	%rd606, %r5, 8;
	add.s64 	%rd607, %rd4, %rd606;
	ld.local.u64 	%rd608, [%rd607+8];
	setp.ne.s64 	%p1, %rd608, 0;
	selp.u64 	%rd609, 1, 0, %p1;
	add.s64 	%rd610, %rd605, %rd609;
	st.local.u64 	[%rd4], %rd610;
	ret;

}
.func _Z6bn_subP2bnS0_S0_(
	.param .b64 _Z6bn_subP2bnS0_S0__param_0,
	.param .b64 _Z6bn_subP2bnS0_S0__param_1,
	.param .b64 _Z6bn_subP2bnS0_S0__param_2
)
{
	.reg .pred 	%p<2>;
	.reg .b32 	%r<6>;
	.reg .b64 	%rd<693>;

	ld.param.u64 	%rd1, [_Z6bn_subP2bnS0_S0__param_0];
	ld.param.u64 	%rd2, [_Z6bn_subP2bnS0_S0__param_1];
	ld.param.u64 	%rd3, [_Z6bn_subP2bnS0_S0__param_2];
	cvta.to.local.u64 	%rd4, %rd3;
	cvta.to.const.u64 	%rd5, %rd2;
	cvta.to.local.u64 	%rd6, %rd1;
	ld.local.u64 	%rd7, [%rd6+8];
	and.b64  	%rd8, %rd7, 4294967295;
	ld.const.u64 	%rd9, [%rd5+8];
	and.b64  	%rd10, %rd9, 4294967295;
	sub.s64 	%rd11, %rd8, %rd10;
	add.s64 	%rd12, %rd11, 4294967296;
	and.b64  	%rd13, %rd12, 4294967295;
	shr.u64 	%rd14, %rd12, 32;
	shr.u64 	%rd15, %rd7, 32;
	shr.u64 	%rd16, %rd9, 32;
	sub.s64 	%rd17, %rd15, %rd16;
	add.s64 	%rd18, %rd17, %rd14;
	add.s64 	%rd19, %rd18, 4294967295;
	shl.b64 	%rd20, %rd19, 32;
	or.b64  	%rd21, %rd20, %rd13;
	shr.u64 	%rd22, %rd19, 32;
	st.local.u64 	[%rd4+8], %rd21;
	ld.local.u64 	%rd23, [%rd6+16];
	and.b64  	%rd24, %rd23, 4294967295;
	ld.const.u64 	%rd25, [%rd5+16];
	and.b64  	%rd26, %rd25, 4294967295;
	add.s64 	%rd27, %rd22, %rd24;
	sub.s64 	%rd28, %rd27, %rd26;
	add.s64 	%rd29, %rd28, 4294967295;
	and.b64  	%rd30, %rd29, 4294967295;
	shr.u64 	%rd31, %rd29, 32;
	shr.u64 	%rd32, %rd23, 32;
	shr.u64 	%rd33, %rd25, 32;
	sub.s64 	%rd34, %rd32, %rd33;
	add.s64 	%rd35, %rd34, %rd31;
	add.s64 	%rd36, %rd35, 4294967295;
	shl.b64 	%rd37, %rd36, 32;
	or.b64  	%rd38, %rd37, %rd30;
	shr.u64 	%rd39, %rd36, 32;
	st.local.u64 	[%rd4+16], %rd38;
	ld.local.u64 	%rd40, [%rd6+24];
	and.b64  	%rd41, %rd40, 4294967295;
	ld.const.u64 	%rd42, [%rd5+24];
	and.b64  	%rd43, %rd42, 4294967295;
	add.s64 	%rd44, %rd39, %rd41;
	sub.s64 	%rd45, %rd44, %rd43;
	add.s64 	%rd46, %rd45, 4294967295;
	and.b64  	%rd47, %rd46, 4294967295;
	shr.u64 	%rd48, %rd46, 32;
	shr.u64 	%rd49, %rd40, 32;
	shr.u64 	%rd50, %rd42, 32;
	sub.s64 	%rd51, %rd49, %rd50;
	add.s64 	%rd52, %rd51, %rd48;
	add.s64 	%rd53, %rd52, 4294967295;
	shl.b64 	%rd54, %rd53, 32;
	or.b64  	%rd55, %rd54, %rd47;
	shr.u64 	%rd56, %rd53, 32;
	st.local.u64 	[%rd4+24], %rd55;
	ld.local.u64 	%rd57, [%rd6+32];
	and.b64  	%rd58, %rd57, 4294967295;
	ld.const.u64 	%rd59, [%rd5+32];
	and.b64  	%rd60, %rd59, 4294967295;
	add.s64 	%rd61, %rd56, %rd58;
	sub.s64 	%rd62, %rd61, %rd60;
	add.s64 	%rd63, %rd62, 4294967295;
	and.b64  	%rd64, %rd63, 4294967295;
	shr.u64 	%rd65, %rd63, 32;
	shr.u64 	%rd66, %rd57, 32;
	shr.u64 	%rd67, %rd59, 32;
	sub.s64 	%rd68, %rd66, %rd67;
	add.s64 	%rd69, %rd68, %rd65;
	add.s64 	%rd70, %rd69, 4294967295;
	shl.b64 	%rd71, %rd70, 32;
	or.b64  	%rd72, %rd71, %rd64;
	shr.u64 	%rd73, %rd70, 32;
	st.local.u64 	[%rd4+32], %rd72;
	ld.local.u64 	%rd74, [%rd6+40];
	and.b64  	%rd75, %rd74, 4294967295;
	ld.const.u64 	%rd76, [%rd5+40];
	and.b64  	%rd77, %rd76, 4294967295;
	add.s64 	%rd78, %rd73, %rd75;
	sub.s64 	%rd79, %rd78, %rd77;
	add.s64 	%rd80, %rd79, 4294967295;
	and.b64  	%rd81, %rd80, 4294967295;
	shr.u64 	%rd82, %rd80, 32;
	shr.u64 	%rd83, %rd74, 32;
	shr.u64 	%rd84, %rd76, 32;
	sub.s64 	%rd85, %rd83, %rd84;
	add.s64 	%rd86, %rd85, %rd82;
	add.s64 	%rd87, %rd86, 4294967295;
	shl.b64 	%rd88, %rd87, 32;
	or.b64  	%rd89, %rd88, %rd81;
	shr.u64 	%rd90, %rd87, 32;
	st.local.u64 	[%rd4+40], %rd89;
	ld.local.u64 	%rd91, [%rd6+48];
	and.b64  	%rd92, %rd91, 4294967295;
	ld.const.u64 	%rd93, [%rd5+48];
	and.b64  	%rd94, %rd93, 4294967295;
	add.s64 	%rd95, %rd90, %rd92;
	sub.s64 	%rd96, %rd95, %rd94;
	add.s64 	%rd97, %rd96, 4294967295;
	and.b64  	%rd98, %rd97, 4294967295;
	shr.u64 	%rd99, %rd97, 32;
	shr.u64 	%rd100, %rd91, 32;
	shr.u64 	%rd101, %rd93, 32;
	sub.s64 	%rd102, %rd100, %rd101;
	add.s64 	%rd103, %rd102, %rd99;
	add.s64 	%rd104, %rd103, 4294967295;
	shl.b64 	%rd105, %rd104, 32;
	or.b64  	%rd106, %rd105, %rd98;
	shr.u64 	%rd107, %rd104, 32;
	st.local.u64 	[%rd4+48], %rd106;
	ld.local.u64 	%rd108, [%rd6+56];
	and.b64  	%rd109, %rd108, 4294967295;
	ld.const.u64 	%rd110, [%rd5+56];
	and.b64  	%rd111, %rd110, 4294967295;
	add.s64 	%rd112, %rd107, %rd109;
	sub.s64 	%rd113, %rd112, %rd111;
	add.s64 	%rd114, %rd113, 4294967295;
	and.b64  	%rd115, %rd114, 4294967295;
	shr.u64 	%rd116, %rd114, 32;
	shr.u64 	%rd117, %rd108, 32;
	shr.u64 	%rd118, %rd110, 32;
	sub.s64 	%rd119, %rd117, %rd118;
	add.s64 	%rd120, %rd119, %rd116;
	add.s64 	%rd121, %rd120, 4294967295;
	shl.b64 	%rd122, %rd121, 32;
	or.b64  	%rd123, %rd122, %rd115;
	shr.u64 	%rd124, %rd121, 32;
	st.local.u64 	[%rd4+56], %rd123;
	ld.local.u64 	%rd125, [%rd6+64];
	and.b64  	%rd126, %rd125, 4294967295;
	ld.const.u64 	%rd127, [%rd5+64];
	and.b64  	%rd128, %rd127, 4294967295;
	add.s64 	%rd129, %rd124, %rd126;
	sub.s64 	%rd130, %rd129, %rd128;
	add.s64 	%rd131, %rd130, 4294967295;
	and.b64  	%rd132, %rd131, 4294967295;
	shr.u64 	%rd133, %rd131, 32;
	shr.u64 	%rd134, %rd125, 32;
	shr.u64 	%rd135, %rd127, 32;
	sub.s64 	%rd136, %rd134, %rd135;
	add.s64 	%rd137, %rd136, %rd133;
	add.s64 	%rd138, %rd137, 4294967295;
	shl.b64 	%rd139, %rd138, 32;
	or.b64  	%rd140, %rd139, %rd132;
	shr.u64 	%rd141, %rd138, 32;
	st.local.u64 	[%rd4+64], %rd140;
	ld.local.u64 	%rd142, [%rd6+72];
	and.b64  	%rd143, %rd142, 4294967295;
	ld.const.u64 	%rd144, [%rd5+72];
	and.b64  	%rd145, %rd144, 4294967295;
	add.s64 	%rd146, %rd141, %rd143;
	sub.s64 	%rd147, %rd146, %rd145;
	add.s64 	%rd148, %rd147, 4294967295;
	and.b64  	%rd149, %rd148, 4294967295;
	shr.u64 	%rd150, %rd148, 32;
	shr.u64 	%rd151, %rd142, 32;
	shr.u64 	%rd152, %rd144, 32;
	sub.s64 	%rd153, %rd151, %rd152;
	add.s64 	%rd154, %rd153, %rd150;
	add.s64 	%rd155, %rd154, 4294967295;
	shl.b64 	%rd156, %rd155, 32;
	or.b64  	%rd157, %rd156, %rd149;
	shr.u64 	%rd158, %rd155, 32;
	st.local.u64 	[%rd4+72], %rd157;
	ld.local.u64 	%rd159, [%rd6+80];
	and.b64  	%rd160, %rd159, 4294967295;
	ld.const.u64 	%rd161, [%rd5+80];
	and.b64  	%rd162, %rd161, 4294967295;
	add.s64 	%rd163, %rd158, %rd160;
	sub.s64 	%rd164, %rd163, %rd162;
	add.s64 	%rd165, %rd164, 4294967295;
	and.b64  	%rd166, %rd165, 4294967295;
	shr.u64 	%rd167, %rd165, 32;
	shr.u64 	%rd168, %rd159, 32;
	shr.u64 	%rd169, %rd161, 32;
	sub.s64 	%rd170, %rd168, %rd169;
	add.s64 	%rd171, %rd170, %rd167;
	add.s64 	%rd172, %rd171, 4294967295;
	shl.b64 	%rd173, %rd172, 32;
	or.b64  	%rd174, %rd173, %rd166;
	shr.u64 	%rd175, %rd172, 32;
	st.local.u64 	[%rd4+80], %rd174;
	ld.local.u64 	%rd176, [%rd6+88];
	and.b64  	%rd177, %rd176, 4294967295;
	ld.const.u64 	%rd178, [%rd5+88];
	and.b64  	%rd179, %rd178, 4294967295;
	add.s64 	%rd180, %rd175, %rd177;
	sub.s64 	%rd181, %rd180, %rd179;
	add.s64 	%rd182, %rd181, 4294967295;
	and.b64  	%rd183, %rd182, 4294967295;
	shr.u64 	%rd184, %rd182, 32;
	shr.u64 	%rd185, %rd176, 32;
	shr.u64 	%rd186, %rd178, 32;
	sub.s64 	%rd187, %rd185, %rd186;
	add.s64 	%rd188, %rd187, %rd184;
	add.s64 	%rd189, %rd188, 4294967295;
	shl.b64 	%rd190, %rd189, 32;
	or.b64  	%rd191, %rd190, %rd183;
	shr.u64 	%rd192, %rd189, 32;
	st.local.u64 	[%rd4+88], %rd191;
	ld.local.u64 	%rd193, [%rd6+96];
	and.b64  	%rd194, %rd193, 4294967295;
	ld.const.u64 	%rd195, [%rd5+96];
	and.b64  	%rd196, %rd195, 4294967295;
	add.s64 	%rd197, %rd192, %rd194;
	sub.s64 	%rd198, %rd197, %rd196;
	add.s64 	%rd199, %rd198, 4294967295;
	and.b64  	%rd200, %rd199, 4294967295;
	shr.u64 	%rd201, %rd199, 32;
	shr.u64 	%rd202, %rd193, 32;
	shr.u64 	%rd203, %rd195, 32;
	sub.s64 	%rd204, %rd202, %rd203;
	add.s64 	%rd205, %rd204, %rd201;
	add.s64 	%rd206, %rd205, 4294967295;
	shl.b64 	%rd207, %rd206, 32;
	or.b64  	%rd208, %rd207, %rd200;
	shr.u64 	%rd209, %rd206, 32;
	st.local.u64 	[%rd4+96], %rd208;
	ld.local.u64 	%rd210, [%rd6+104];
	and.b64  	%rd211, %rd210, 4294967295;
	ld.const.u64 	%rd212, [%rd5+104];
	and.b64  	%rd213, %rd212, 4294967295;
	add.s64 	%rd214, %rd209, %rd211;
	sub.s64 	%rd215, %rd214, %rd213;
	add.s64 	%rd216, %rd215, 4294967295;
	and.b64  	%rd217, %rd216, 4294967295;
	shr.u64 	%rd218, %rd216, 32;
	shr.u64 	%rd219, %rd210, 32;
	shr.u64 	%rd220, %rd212, 32;
	sub.s64 	%rd221, %rd219, %rd220;
	add.s64 	%rd222, %rd221, %rd218;
	add.s64 	%rd223, %rd222, 4294967295;
	shl.b64 	%rd224, %rd223, 32;
	or.b64  	%rd225, %rd224, %rd217;
	shr.u64 	%rd226, %rd223, 32;
	st.local.u64 	[%rd4+104], %rd225;
	ld.local.u64 	%rd227, [%rd6+112];
	and.b64  	%rd228, %rd227, 4294967295;
	ld.const.u64 	%rd229, [%rd5+112];
	and.b64  	%rd230, %rd229, 4294967295;
	add.s64 	%rd231, %rd226, %rd228;
	sub.s64 	%rd232, %rd231, %rd230;
	add.s64 	%rd233, %rd232, 4294967295;
	and.b64  	%rd234, %rd233, 4294967295;
	shr.u64 	%rd235, %rd233, 32;
	shr.u64 	%rd236, %rd227, 32;
	shr.u64 	%rd237, %rd229, 32;
	sub.s64 	%rd238, %rd236, %rd237;
	add.s64 	%rd239, %rd238, %rd235;
	add.s64 	%rd240, %rd239, 4294967295;
	shl.b64 	%rd241, %rd240, 32;
	or.b64  	%rd242, %rd241, %rd234;
	shr.u64 	%rd243, %rd240, 32;
	st.local.u64 	[%rd4+112], %rd242;
	ld.local.u64 	%rd244, [%rd6+120];
	and.b64  	%rd245, %rd244, 4294967295;
	ld.const.u64 	%rd246, [%rd5+120];
	and.b64  	%rd247, %rd246, 4294967295;
	add.s64 	%rd248, %rd243, %rd245;
	sub.s64 	%rd249, %rd248, %rd247;
	add.s64 	%rd250, %rd249, 4294967295;
	and.b64  	%rd251, %rd250, 4294967295;
	shr.u64 	%rd252, %rd250, 32;
	shr.u64 	%rd253, %rd244, 32;
	shr.u64 	%rd254, %rd246, 32;
	sub.s64 	%rd255, %rd253, %rd254;
	add.s64 	%rd256, %rd255, %rd252;
	add.s64 	%rd257, %rd256, 4294967295;
	shl.b64 	%rd258, %rd257, 32;
	or.b64  	%rd259, %rd258, %rd251;
	shr.u64 	%rd260, %rd257, 32;
	st.local.u64 	[%rd4+120], %rd259;
	ld.local.u64 	%rd261, [%rd6+128];
	and.b64  	%rd262, %rd261, 4294967295;
	ld.const.u64 	%rd263, [%rd5+128];
	and.b64  	%rd264, %rd263, 4294967295;
	add.s64 	%rd265, %rd260, %rd262;
	sub.s64 	%rd266, %rd265, %rd264;
	add.s64 	%rd267, %rd266, 4294967295;
	and.b64  	%rd268, %rd267, 4294967295;
	shr.u64 	%rd269, %rd267, 32;
	shr.u64 	%rd270, %rd261, 32;
	shr.u64 	%rd271, %rd263, 32;
	sub.s64 	%rd272, %rd270, %rd271;
	add.s64 	%rd273, %rd272, %rd269;
	add.s64 	%rd274, %rd273, 4294967295;
	shl.b64 	%rd275, %rd274, 32;
	or.b64  	%rd276, %rd275, %rd268;
	shr.u64 	%rd277, %rd274, 32;
	st.local.u64 	[%rd4+128], %rd276;
	ld.local.u64 	%rd278, [%rd6+136];
	and.b64  	%rd279, %rd278, 4294967295;
	ld.const.u64 	%rd280, [%rd5+136];
	and.b64  	%rd281, %rd280, 4294967295;
	add.s64 	%rd282, %rd277, %rd279;
	sub.s64 	%rd283, %rd282, %rd281;
	add.s64 	%rd284, %rd283, 4294967295;
	and.b64  	%rd285, %rd284, 4294967295;
	shr.u64 	%rd286, %rd284, 32;
	shr.u64 	%rd287, %rd278, 32;
	shr.u64 	%rd288, %rd280, 32;
	sub.s64 	%rd289, %rd287, %rd288;
	add.s64 	%rd290, %rd289, %rd286;
	add.s64 	%rd291, %rd290, 4294967295;
	shl.b64 	%rd292, %rd291, 32;
	or.b64  	%rd293, %rd292, %rd285;
	shr.u64 	%rd294, %rd291, 32;
	st.local.u64 	[%rd4+136], %rd293;
	ld.local.u64 	%rd295, [%rd6+144];
	and.b64  	%rd296, %rd295, 4294967295;
	ld.const.u64 	%rd297, [%rd5+144];
	and.b64  	%rd298, %rd297, 4294967295;
	add.s64 	%rd299, %rd294, %rd296;
	sub.s64 	%rd300, %rd299, %rd298;
	add.s64 	%rd301, %rd300, 4294967295;
	and.b64  	%rd302, %rd301, 4294967295;
	shr.u64 	%rd303, %rd301, 32;
	shr.u64 	%rd304, %rd295, 32;
	shr.u64 	%rd305, %rd297, 32;
	sub.s64 	%rd306, %rd304, %rd305;
	add.s64 	%rd307, %rd306, %rd303;
	add.s64 	%rd308, %rd307, 4294967295;
	shl.b64 	%rd309, %rd308, 32;
	or.b64  	%rd310, %rd309, %rd302;
	shr.u64 	%rd311, %rd308, 32;
	st.local.u64 	[%rd4+144], %rd310;
	ld.local.u64 	%rd312, [%rd6+152];
	and.b64  	%rd313, %rd312, 4294967295;
	ld.const.u64 	%rd314, [%rd5+152];
	and.b64  	%rd315, %rd314, 4294967295;
	add.s64 	%rd316, %rd311, %rd313;
	sub.s64 	%rd317, %rd316, %rd315;
	add.s64 	%rd318, %rd317, 4294967295;
	and.b64  	%rd319, %rd318, 4294967295;
	shr.u64 	%rd320, %rd318, 32;
	shr.u64 	%rd321, %rd312, 32;
	shr.u64 	%rd322, %rd314, 32;
	sub.s64 	%rd323, %rd321, %rd322;
	add.s64 	%rd324, %rd323, %rd320;
	add.s64 	%rd325, %rd324, 4294967295;
	shl.b64 	%rd326, %rd325, 32;
	or.b64  	%rd327, %rd326, %rd319;
	shr.u64 	%rd328, %rd325, 32;
	st.local.u64 	[%rd4+152], %rd327;
	ld.local.u64 	%rd329, [%rd6+160];
	and.b64  	%rd330, %rd329, 4294967295;
	ld.const.u64 	%rd331, [%rd5+160];
	and.b64  	%rd332, %rd331, 4294967295;
	add.s64 	%rd333, %rd328, %rd330;
	sub.s64 	%rd334, %rd333, %rd332;
	add.s64 	%rd335, %rd334, 4294967295;
	and.b64  	%rd336, %rd335, 4294967295;
	shr.u64 	%rd337, %rd335, 32;
	shr.u64 	%rd338, %rd329, 32;
	shr.u64 	%rd339, %rd331, 32;
	sub.s64 	%rd340, %rd338, %rd339;
	add.s64 	%rd341, %rd340, %rd337;
	add.s64 	%rd342, %rd341, 4294967295;
	shl.b64 	%rd343, %rd342, 32;
	or.b64  	%rd344, %rd343, %rd336;
	shr.u64 	%rd345, %rd342, 32;
	st.local.u64 	[%rd4+160], %rd344;
	ld.local.u64 	%rd346, [%rd6+168];
	and.b64  	%rd347, %rd346, 4294967295;
	ld.const.u64 	%rd348, [%rd5+168];
	and.b64  	%rd349, %rd348, 4294967295;
	add.s64 	%rd350, %rd345, %rd347;
	sub.s64 	%rd351, %rd350, %rd349;
	add.s64 	%rd352, %rd351, 4294967295;
	and.b64  	%rd353, %rd352, 4294967295;
	shr.u64 	%rd354, %rd352, 32;
	shr.u64 	%rd355, %rd346, 32;
	shr.u64 	%rd356, %rd348, 32;
	sub.s64 	%rd357, %rd355, %rd356;
	add.s64 	%rd358, %rd357, %rd354;
	add.s64 	%rd359, %rd358, 4294967295;
	shl.b64 	%rd360, %rd359, 32;
	or.b64  	%rd361, %rd360, %rd353;
	shr.u64 	%rd362, %rd359, 32;
	st.local.u64 	[%rd4+168], %rd361;
	ld.local.u64 	%rd363, [%rd6+176];
	and.b64  	%rd364, %rd363, 4294967295;
	ld.const.u64 	%rd365, [%rd5+176];
	and.b64  	%rd366, %rd365, 4294967295;
	add.s64 	%rd367, %rd362, %rd364;
	sub.s64 	%rd368, %rd367, %rd366;
	add.s64 	%rd369, %rd368, 4294967295;
	and.b64  	%rd370, %rd369, 4294967295;
	shr.u64 	%rd371, %rd369, 32;
	shr.u64 	%rd372, %rd363, 32;
	shr.u64 	%rd373, %rd365, 32;
	sub.s64 	%rd374, %rd372, %rd373;
	add.s64 	%rd375, %rd374, %rd371;
	add.s64 	%rd376, %rd375, 4294967295;
	shl.b64 	%rd377, %rd376, 32;
	or.b64  	%rd378, %rd377, %rd370;
	shr.u64 	%rd379, %rd376, 32;
	st.local.u64 	[%rd4+176], %rd378;
	ld.local.u64 	%rd380, [%rd6+184];
	and.b64  	%rd381, %rd380, 4294967295;
	ld.const.u64 	%rd382, [%rd5+184];
	and.b64  	%rd383, %rd382, 4294967295;
	add.s64 	%rd384, %rd379, %rd381;
	sub.s64 	%rd385, %rd384, %rd383;
	add.s64 	%rd386, %rd385, 4294967295;
	and.b64  	%rd387, %rd386, 4294967295;
	shr.u64 	%rd388, %rd386, 32;
	shr.u64 	%rd389, %rd380, 32;
	shr.u64 	%rd390, %rd382, 32;
	sub.s64 	%rd391, %rd389, %rd390;
	add.s64 	%rd392, %rd391, %rd388;
	add.s64 	%rd393, %rd392, 4294967295;
	shl.b64 	%rd394, %rd393, 32;
	or.b64  	%rd395, %rd394, %rd387;
	shr.u64 	%rd396, %rd393, 32;
	st.local.u64 	[%rd4+184], %rd395;
	ld.local.u64 	%rd397, [%rd6+192];
	and.b64  	%rd398, %rd397, 4294967295;
	ld.const.u64 	%rd399, [%rd5+192];
	and.b64  	%rd400, %rd399, 4294967295;
	add.s64 	%rd401, %rd396, %rd398;
	sub.s64 	%rd402, %rd401, %rd400;
	add.s64 	%rd403, %rd402, 4294967295;
	and.b64  	%rd404, %rd403, 4294967295;
	shr.u64 	%rd405, %rd403, 32;
	shr.u64 	%rd406, %rd397, 32;
	shr.u64 	%rd407, %rd399, 32;
	sub.s64 	%rd408, %rd406, %rd407;
	add.s64 	%rd409, %rd408, %rd405;
	add.s64 	%rd410, %rd409, 4294967295;
	shl.b64 	%rd411, %rd410, 32;
	or.b64  	%rd412, %rd411, %rd404;
	shr.u64 	%rd413, %rd410, 32;
	st.local.u64 	[%rd4+192], %rd412;
	ld.local.u64 	%rd414, [%rd6+200];
	and.b64  	%rd415, %rd414, 4294967295;
	ld.const.u64 	%rd416, [%rd5+200];
	and.b64  	%rd417, %rd416, 4294967295;
	add.s64 	%rd418, %rd413, %rd415;
	sub.s64 	%rd419, %rd418, %rd417;
	add.s64 	%rd420, %rd419, 4294967295;
	and.b64  	%rd421, %rd420, 4294967295;
	shr.u64 	%rd422, %rd420, 32;
	shr.u64 	%rd423, %rd414, 32;
	shr.u64 	%rd424, %rd416, 32;
	sub.s64 	%rd425, %rd423, %rd424;
	add.s64 	%rd426, %rd425, %rd422;
	add.s64 	%rd427, %rd426, 4294967295;
	shl.b64 	%rd428, %rd427, 32;
	or.b64  	%rd429, %rd428, %rd421;
	shr.u64 	%rd430, %rd427, 32;
	st.local.u64 	[%rd4+200], %rd429;
	ld.local.u64 	%rd431, [%rd6+208];
	and.b64  	%rd432, %rd431, 4294967295;
	ld.const.u64 	%rd433, [%rd5+208];
	and.b64  	%rd434, %rd433, 4294967295;
	add.s64 	%rd435, %rd430, %rd432;
	sub.s64 	%rd436, %rd435, %rd434;
	add.s64 	%rd437, %rd436, 4294967295;
	and.b64  	%rd438, %rd437, 4294967295;
	shr.u64 	%rd439, %rd437, 32;
	shr.u64 	%rd440, %rd431, 32;
	shr.u64 	%rd441, %rd433, 32;
	sub.s64 	%rd442, %rd440, %rd441;
	add.s64 	%rd443, %rd442, %rd439;
	add.s64 	%rd444, %rd443, 4294967295;
	shl.b64 	%rd445, %rd444, 32;
	or.b64  	%rd446, %rd445, %rd438;
	shr.u64 	%rd447, %rd444, 32;
	st.local.u64 	[%rd4+208], %rd446;
	ld.local.u64 	%rd448, [%rd6+216];
	and.b64  	%rd449, %rd448, 4294967295;
	ld.const.u64 	%rd450, [%rd5+216];
	and.b64  	%rd451, %rd450, 4294967295;
	add.s64 	%rd452, %rd447, %rd449;
	sub.s64 	%rd453, %rd452, %rd451;
	add.s64 	%rd454, %rd453, 4294967295;
	and.b64  	%rd455, %rd454, 4294967295;
	shr.u64 	%rd456, %rd454, 32;
	shr.u64 	%rd457, %rd448, 32;
	shr.u64 	%rd458, %rd450, 32;
	sub.s64 	%rd459, %rd457, %rd458;
	add.s64 	%rd460, %rd459, %rd456;
	add.s64 	%rd461, %rd460, 4294967295;
	shl.b64 	%rd462, %rd461, 32;
	or.b64  	%rd463, %rd462, %rd455;
	shr.u64 	%rd464, %rd461, 32;
	st.local.u64 	[%rd4+216], %rd463;
	ld.local.u64 	%rd465, [%rd6+224];
	and.b64  	%rd466, %rd465, 4294967295;
	ld.const.u64 	%rd467, [%rd5+224];
	and.b64  	%rd468, %rd467, 4294967295;
	add.s64 	%rd469, %rd464, %rd466;
	sub.s64 	%rd470, %rd469, %rd468;
	add.s64 	%rd471, %rd470, 4294967295;
	and.b64  	%rd472, %rd471, 4294967295;
	shr.u64 	%rd473, %rd471, 32;
	shr.u64 	%rd474, %rd465, 32;
	shr.u64 	%rd475, %rd467, 32;
	sub.s64 	%rd476, %rd474, %rd475;
	add.s64 	%rd477, %rd476, %rd473;
	add.s64 	%rd478, %rd477, 4294967295;
	shl.b64 	%rd479, %rd478, 32;
	or.b64  	%rd480, %rd479, %rd472;
	shr.u64 	%rd481, %rd478, 32;
	st.local.u64 	[%rd4+224], %rd480;
	ld.local.u64 	%rd482, [%rd6+232];
	and.b64  	%rd483, %rd482, 4294967295;
	ld.const.u64 	%rd484, [%rd5+232];
	and.b64  	%rd485, %rd484, 4294967295;
	add.s64 	%rd486, %rd481, %rd483;
	sub.s64 	%rd487, %rd486, %rd485;
	add.s64 	%rd488, %rd487, 4294967295;
	and.b64  	%rd489, %rd488, 4294967295;
	shr.u64 	%rd490, %rd488, 32;
	shr.u64 	%rd491, %rd482, 32;
	shr.u64 	%rd492, %rd484, 32;
	sub.s64 	%rd493, %rd491, %rd492;
	add.s64 	%rd494, %rd493, %rd490;
	add.s64 	%rd495, %rd494, 4294967295;
	shl.b64 	%rd496, %rd495, 32;
	or.b64  	%rd497, %rd496, %rd489;
	shr.u64 	%rd498, %rd495, 32;
	st.local.u64 	[%rd4+232], %rd497;
	ld.local.u64 	%rd499, [%rd6+240];
	and.b64  	%rd500, %rd499, 4294967295;
	ld.const.u64 	%rd501, [%rd5+240];
	and.b64  	%rd502, %rd501, 4294967295;
	add.s64 	%rd503, %rd498, %rd500;
	sub.s64 	%rd504, %rd503, %rd502;
	add.s64 	%rd505, %rd504, 4294967295;
	and.b64  	%rd506, %rd505, 4294967295;
	shr.u64 	%rd507, %rd505, 32;
	shr.u64 	%rd508, %rd499, 32;
	shr.u64 	%rd509, %rd501, 32;
	sub.s64 	%rd510, %rd508, %rd509;
	add.s64 	%rd511, %rd510, %rd507;
	add.s64 	%rd512, %rd511, 4294967295;
	shl.b64 	%rd513, %rd512, 32;
	or.b64  	%rd514, %rd513, %rd506;
	shr.u64 	%rd515, %rd512, 32;
	st.local.u64 	[%rd4+240], %rd514;
	ld.local.u64 	%rd516, [%rd6+248];
	and.b64  	%rd517, %rd516, 4294967295;
	ld.const.u64 	%rd518, [%rd5+248];
	and.b64  	%rd519, %rd518, 4294967295;
	add.s64 	%rd520, %rd515, %rd517;
	sub.s64 	%rd521, %rd520, %rd519;
	add.s64 	%rd522, %rd521, 4294967295;
	and.b64  	%rd523, %rd522, 4294967295;
	shr.u64 	%rd524, %rd522, 32;
	shr.u64 	%rd525, %rd516, 32;
	shr.u64 	%rd526, %rd518, 32;
	sub.s64 	%rd527, %rd525, %rd526;
	add.s64 	%rd528, %rd527, %rd524;
	add.s64 	%rd529, %rd528, 4294967295;
	shl.b64 	%rd530, %rd529, 32;
	or.b64  	%rd531, %rd530, %rd523;
	shr.u64 	%rd532, %rd529, 32;
	st.local.u64 	[%rd4+248], %rd531;
	ld.local.u64 	%rd533, [%rd6+256];
	and.b64  	%rd534, %rd533, 4294967295;
	ld.const.u64 	%rd535, [%rd5+256];
	and.b64  	%rd536, %rd535, 4294967295;
	add.s64 	%rd537, %rd532, %rd534;
	sub.s64 	%rd538, %rd537, %rd536;
	add.s64 	%rd539, %rd538, 4294967295;
	and.b64  	%rd540, %rd539, 4294967295;
	shr.u64 	%rd541, %rd539, 32;
	shr.u64 	%rd542, %rd533, 32;
	shr.u64 	%rd543, %rd535, 32;
	sub.s64 	%rd544, %rd542, %rd543;
	add.s64 	%rd545, %rd544, %rd541;
	add.s64 	%rd546, %rd545, 4294967295;
	shl.b64 	%rd547, %rd546, 32;
	or.b64  	%rd548, %rd547, %rd540;
	shr.u64 	%rd549, %rd546, 32;
	st.local.u64 	[%rd4+256], %rd548;
	ld.local.u64 	%rd550, [%rd6+264];
	and.b64  	%rd551, %rd550, 4294967295;
	ld.const.u64 	%rd552, [%rd5+264];
	and.b64  	%rd553, %rd552, 4294967295;
	add.s64 	%rd554, %rd549, %rd551;
	sub.s64 	%rd555, %rd554, %rd553;
	add.s64 	%rd556, %rd555, 4294967295;
	and.b64  	%rd557, %rd556, 4294967295;
	shr.u64 	%rd558, %rd556, 32;
	shr.u64 	%rd559, %rd550, 32;
	shr.u64 	%rd560, %rd552, 32;
	sub.s64 	%rd561, %rd559, %rd560;
	add.s64 	%rd562, %rd561, %rd558;
	add.s64 	%rd563, %rd562, 4294967295;
	shl.b64 	%rd564, %rd563, 32;
	or.b64  	%rd565, %rd564, %rd557;
	shr.u64 	%rd566, %rd563, 32;
	st.local.u64 	[%rd4+264], %rd565;
	ld.local.u64 	%rd567, [%rd6+272];
	and.b64  	%rd568, %rd567, 4294967295;
	ld.const.u64 	%rd569, [%rd5+272];
	and.b64  	%rd570, %rd569, 4294967295;
	add.s64 	%rd571, %rd566, %rd568;
	sub.s64 	%rd572, %rd571, %rd570;
	add.s64 	%rd573, %rd572, 4294967295;
	and.b64  	%rd574, %rd573, 4294967295;
	shr.u64 	%rd575, %rd573, 32;
	shr.u64 	%rd576, %rd567, 32;
	shr.u64 	%rd577, %rd569, 32;
	sub.s64 	%rd578, %rd576, %rd577;
	add.s64 	%rd579, %rd578, %rd575;
	add.s64 	%rd580, %rd579, 4294967295;
	shl.b64 	%rd581, %rd580, 32;
	or.b64  	%rd582, %rd581, %rd574;
	shr.u64 	%rd583, %rd580, 32;
	st.local.u64 	[%rd4+272], %rd582;
	ld.local.u64 	%rd584, [%rd6+280];
	and.b64  	%rd585, %rd584, 4294967295;
	ld.const.u64 	%rd586, [%rd5+280];
	and.b64  	%rd587, %rd586, 4294967295;
	add.s64 	%rd588, %rd583, %rd585;
	sub.s64 	%rd589, %rd588, %rd587;
	add.s64 	%rd590, %rd589, 4294967295;
	and.b64  	%rd591, %rd590, 4294967295;
	shr.u64 	%rd592, %rd590, 32;
	shr.u64 	%rd593, %rd584, 32;
	shr.u64 	%rd594, %rd586, 32;
	sub.s64 	%rd595, %rd593, %rd594;
	add.s64 	%rd596, %rd595, %rd592;
	add.s64 	%rd597, %rd596, 4294967295;
	shl.b64 	%rd598, %rd597, 32;
	or.b64  	%rd599, %rd598, %rd591;
	shr.u64 	%rd600, %rd597, 32;
	st.local.u64 	[%rd4+280], %rd599;
	ld.local.u64 	%rd601, [%rd6+288];
	and.b64  	%rd602, %rd601, 4294967295;
	ld.const.u64 	%rd603, [%rd5+288];
	and.b64  	%rd604, %rd603, 4294967295;
	add.s64 	%rd605, %rd600, %rd602;
	sub.s64 	%rd606, %rd605, %rd604;
	add.s64 	%rd607, %rd606, 4294967295;
	and.b64  	%rd608, %rd607, 4294967295;
	shr.u64 	%rd609, %rd607, 32;
	shr.u64 	%rd610, %rd601, 32;
	shr.u64 	%rd611, %rd603, 32;
	sub.s64 	%rd612, %rd610, %rd611;
	add.s64 	%rd613, %rd612, %rd609;
	add.s64 	%rd614, %rd613, 4294967295;
	shl.b64 	%rd615, %rd614, 32;
	or.b64  	%rd616, %rd615, %rd608;
	shr.u64 	%rd617, %rd614, 32;
	st.local.u64 	[%rd4+288], %rd616;
	ld.local.u64 	%rd618, [%rd6+296];
	and.b64  	%rd619, %rd618, 4294967295;
	ld.const.u64 	%rd620, [%rd5+296];
	and.b64  	%rd621, %rd620, 4294967295;
	add.s64 	%rd622, %rd617, %rd619;
	sub.s64 	%rd623, %rd622, %rd621;
	add.s64 	%rd624, %rd623, 4294967295;
	and.b64  	%rd625, %rd624, 4294967295;
	shr.u64 	%rd626, %rd624, 32;
	shr.u64 	%rd627, %rd618, 32;
	shr.u64 	%rd628, %rd620, 32;
	sub.s64 	%rd629, %rd627, %rd628;
	add.s64 	%rd630, %rd629, %rd626;
	add.s64 	%rd631, %rd630, 4294967295;
	shl.b64 	%rd632, %rd631, 32;
	or.b64  	%rd633, %rd632, %rd625;
	shr.u64 	%rd634, %rd631, 32;
	st.local.u64 	[%rd4+296], %rd633;
	ld.local.u64 	%rd635, [%rd6+304];
	and.b64  	%rd636, %rd635, 4294967295;
	ld.const.u64 	%rd637, [%rd5+304];
	and.b64  	%rd638, %rd637, 4294967295;
	add.s64 	%rd639, %rd634, %rd636;
	sub.s64 	%rd640, %rd639, %rd638;
	add.s64 	%rd641, %rd640, 4294967295;
	and.b64  	%rd642, %rd641, 4294967295;
	shr.u64 	%rd643, %rd641, 32;
	shr.u64 	%rd644, %rd635, 32;
	shr.u64 	%rd645, %rd637, 32;
	sub.s64 	%rd646, %rd644, %rd645;
	add.s64 	%rd647, %rd646, %rd643;
	add.s64 	%rd648, %rd647, 4294967295;
	shl.b64 	%rd649, %rd648, 32;
	or.b64  	%rd650, %rd649, %rd642;
	shr.u64 	%rd651, %rd648, 32;
	st.local.u64 	[%rd4+304], %rd650;
	ld.local.u64 	%rd652, [%rd6+312];
	and.b64  	%rd653, %rd652, 4294967295;
	ld.const.u64 	%rd654, [%rd5+312];
	and.b64  	%rd655, %rd654, 4294967295;
	add.s64 	%rd656, %rd651, %rd653;
	sub.s64 	%rd657, %rd656, %rd655;
	add.s64 	%rd658, %rd657, 4294967295;
	and.b64  	%rd659, %rd658, 4294967295;
	shr.u64 	%rd660, %rd658, 32;
	shr.u64 	%rd661, %rd652, 32;
	shr.u64 	%rd662, %rd654, 32;
	sub.s64 	%rd663, %rd661, %rd662;
	add.s64 	%rd664, %rd663, %rd660;
	add.s64 	%rd665, %rd664, 4294967295;
	shl.b64 	%rd666, %rd665, 32;
	or.b64  	%rd667, %rd666, %rd659;
	shr.u64 	%rd668, %rd665, 32;
	st.local.u64 	[%rd4+312], %rd667;
	ld.local.u64 	%rd669, [%rd6+320];
	and.b64  	%rd670, %rd669, 4294967295;
	ld.const.u64 	%rd671, [%rd5+320];
	and.b64  	%rd672, %rd671, 4294967295;
	add.s64 	%rd673, %rd668, %rd670;
	sub.s64 	%rd674, %rd673, %rd672;
	add.s64 	%rd675, %rd674, 4294967295;
	and.b64  	%rd676, %rd675, 4294967295;
	shr.u64 	%rd677, %rd669, 32;
	shr.u64 	%rd678, %rd671, 32;
	not.b64 	%rd679, %rd678;
	add.s64 	%rd680, %rd679, %rd677;
	shl.b64 	%rd681, %rd680, 32;
	add.s64 	%rd682, %rd675, %rd681;
	and.b64  	%rd683, %rd682, -4294967296;
	or.b64  	%rd684, %rd683, %rd676;
	st.local.u64 	[%rd4+320], %rd684;
	ld.local.u64 	%rd685, [%rd6];
	cvt.u32.u64 	%r1, %rd685;
	ld.const.u64 	%rd686, [%rd5];
	cvt.u32.u64 	%r2, %rd686;
	add.s32 	%r3, %r2, %r1;
	sad.s32 	%r4, %r1, %r2, %r3;
	shr.u32 	%r5, %r4, 1;
	cvt.u64.u32 	%rd687, %r5;
	mul.wide.u32 	%rd688, %r5, 8;
	add.s64 	%rd689, %rd4, %rd688;
	ld.local.u64 	%rd690, [%rd689+8];
	setp.ne.s64 	%p1, %rd690, 0;
	selp.u64 	%rd691, 1, 0, %p1;
	add.s64 	%rd692, %rd687, %rd691;
	st.local.u64 	[%rd4], %rd692;
	ret;

}
.func  (.param .b32 func_retval0) _Z6bn_cmpP2bnS0_(
	.param .b64 _Z6bn_cmpP2bnS0__param_0
)
{
	.reg .pred 	%p<237>;
	.reg .b32 	%r<159>;
	.reg .b64 	%rd<83>;

	ld.param.u64 	%rd1, [_Z6bn_cmpP2bnS0__param_0];
	cvta.to.local.u64 	%rd2, %rd1;
	ld.local.u64 	%rd3, [%rd2+320];
	ld.const.u64 	%rd4, [N+320];
	setp.lt.u64 	%p1, %rd3, %rd4;
	setp.gt.u64 	%p2, %rd3, %rd4;
	selp.b32 	%r1, 1, 0, %p2;
	selp.b32 	%r2, -1, %r1, %p1;
	setp.eq.s64 	%p3, %rd3, %rd4;
	ld.local.u64 	%rd5, [%rd2+312];
	ld.const.u64 	%rd6, [N+312];
	setp.gt.u64 	%p4, %rd5, %rd6;
	and.pred  	%p5, %p3, %p4;
	selp.u32 	%r3, 1, 0, %p5;
	add.s32 	%r4, %r2, %r3;
	setp.eq.s32 	%p6, %r4, 0;
	setp.lt.u64 	%p7, %rd5, %rd6;
	and.pred  	%p8, %p7, %p6;
	selp.s32 	%r5, -1, 0, %p8;
	add.s32 	%r6, %r4, %r5;
	setp.eq.s32 	%p9, %r6, 0;
	ld.local.u64 	%rd7, [%rd2+304];
	ld.const.u64 	%rd8, [N+304];
	setp.gt.u64 	%p10, %rd7, %rd8;
	and.pred  	%p11, %p9, %p10;
	selp.u32 	%r7, 1, 0, %p11;
	add.s32 	%r8, %r6, %r7;
	setp.eq.s32 	%p12, %r8, 0;
	setp.lt.u64 	%p13, %rd7, %rd8;
	and.pred  	%p14, %p13, %p12;
	selp.s32 	%r9, -1, 0, %p14;
	add.s32 	%r10, %r8, %r9;
	setp.eq.s32 	%p15, %r10, 0;
	ld.local.u64 	%rd9, [%rd2+296];
	ld.const.u64 	%rd10, [N+296];
	setp.gt.u64 	%p16, %rd9, %rd10;
	and.pred  	%p17, %p15, %p16;
	selp.u32 	%r11, 1, 0, %p17;
	add.s32 	%r12, %r10, %r11;
	setp.eq.s32 	%p18, %r12, 0;
	setp.lt.u64 	%p19, %rd9, %rd10;
	and.pred  	%p20, %p19, %p18;
	selp.s32 	%r13, -1, 0, %p20;
	add.s32 	%r14, %r12, %r13;
	setp.eq.s32 	%p21, %r14, 0;
	ld.local.u64 	%rd11, [%rd2+288];
	ld.const.u64 	%rd12, [N+288];
	setp.gt.u64 	%p22, %rd11, %rd12;
	and.pred  	%p23, %p21, %p22;
	selp.u32 	%r15, 1, 0, %p23;
	add.s32 	%r16, %r14, %r15;
	setp.eq.s32 	%p24, %r16, 0;
	setp.lt.u64 	%p25, %rd11, %rd12;
	and.pred  	%p26, %p25, %p24;
	selp.s32 	%r17, -1, 0, %p26;
	add.s32 	%r18, %r16, %r17;
	setp.eq.s32 	%p27, %r18, 0;
	ld.local.u64 	%rd13, [%rd2+280];
	ld.const.u64 	%rd14, [N+280];
	setp.gt.u64 	%p28, %rd13, %rd14;
	and.pred  	%p29, %p27, %p28;
	selp.u32 	%r19, 1, 0, %p29;
	add.s32 	%r20, %r18, %r19;
	setp.eq.s32 	%p30, %r20, 0;
	setp.lt.u64 	%p31, %rd13, %rd14;
	and.pred  	%p32, %p31, %p30;
	selp.s32 	%r21, -1, 0, %p32;
	add.s32 	%r22, %r20, %r21;
	setp.eq.s32 	%p33, %r22, 0;
	ld.local.u64 	%rd15, [%rd2+272];
	ld.const.u64 	%rd16, [N+272];
	setp.gt.u64 	%p34, %rd15, %rd16;
	and.pred  	%p35, %p33, %p34;
	selp.u32 	%r23, 1, 0, %p35;
	add.s32 	%r24, %r22, %r23;
	setp.eq.s32 	%p36, %r24, 0;
	setp.lt.u64 	%p37, %rd15, %rd16;
	and.pred  	%p38, %p37, %p36;
	selp.s32 	%r25, -1, 0, %p38;
	add.s32 	%r26, %r24, %r25;
	setp.eq.s32 	%p39, %r26, 0;
	ld.local.u64 	%rd17, [%rd2+264];
	ld.const.u64 	%rd18, [N+264];
	setp.gt.u64 	%p40, %rd17, %rd18;
	and.pred  	%p41, %p39, %p40;
	selp.u32 	%r27, 1, 0, %p41;
	add.s32 	%r28, %r26, %r27;
	setp.eq.s32 	%p42, %r28, 0;
	setp.lt.u64 	%p43, %rd17, %rd18;
	and.pred  	%p44, %p43, %p42;
	selp.s32 	%r29, -1, 0, %p44;
	add.s32 	%r30, %r28, %r29;
	setp.eq.s32 	%p45, %r30, 0;
	ld.local.u64 	%rd19, [%rd2+256];
	ld.const.u64 	%rd20, [N+256];
	setp.gt.u64 	%p46, %rd19, %rd20;
	and.pred  	%p47, %p45, %p46;
	selp.u32 	%r31, 1, 0, %p47;
	add.s32 	%r32, %r30, %r31;
	setp.eq.s32 	%p48, %r32, 0;
	setp.lt.u64 	%p49, %rd19, %rd20;
	and.pred  	%p50, %p49, %p48;
	selp.s32 	%r33, -1, 0, %p50;
	add.s32 	%r34, %r32, %r33;
	setp.eq.s32 	%p51, %r34, 0;
	ld.local.u64 	%rd21, [%rd2+248];
	ld.const.u64 	%rd22, [N+248];
	setp.gt.u64 	%p52, %rd21, %rd22;
	and.pred  	%p53, %p51, %p52;
	selp.u32 	%r35, 1, 0, %p53;
	add.s32 	%r36, %r34, %r35;
	setp.eq.s32 	%p54, %r36, 0;
	setp.lt.u64 	%p55, %rd21, %rd22;
	and.pred  	%p56, %p55, %p54;
	selp.s32 	%r37, -1, 0, %p56;
	add.s32 	%r38, %r36, %r37;
	setp.eq.s32 	%p57, %r38, 0;
	ld.local.u64 	%rd23, [%rd2+240];
	ld.const.u64 	%rd24, [N+240];
	setp.gt.u64 	%p58, %rd23, %rd24;
	and.pred  	%p59, %p57, %p58;
	selp.u32 	%r39, 1, 0, %p59;
	add.s32 	%r40, %r38, %r39;
	setp.eq.s32 	%p60, %r40, 0;
	setp.lt.u64 	%p61, %rd23, %rd24;
	and.pred  	%p62, %p61, %p60;
	selp.s32 	%r41, -1, 0, %p62;
	add.s32 	%r42, %r40, %r41;
	setp.eq.s32 	%p63, %r42, 0;
	ld.local.u64 	%rd25, [%rd2+232];
	ld.const.u64 	%rd26, [N+232];
	setp.gt.u64 	%p64, %rd25, %rd26;
	and.pred  	%p65, %p63, %p64;
	selp.u32 	%r43, 1, 0, %p65;
	add.s32 	%r44, %r42, %r43;
	setp.eq.s32 	%p66, %r44, 0;
	setp.lt.u64 	%p67, %rd25, %rd26;
	and.pred  	%p68, %p67, %p66;
	selp.s32 	%r45, -1, 0, %p68;
	add.s32 	%r46, %r44, %r45;
	setp.eq.s32 	%p69, %r46, 0;
	ld.local.u64 	%rd27, [%rd2+224];
	ld.const.u64 	%rd28, [N+224];
	setp.gt.u64 	%p70, %rd27, %rd28;
	and.pred  	%p71, %p69, %p70;
	selp.u32 	%r47, 1, 0, %p71;
	add.s32 	%r48, %r46, %r47;
	setp.eq.s32 	%p72, %r48, 0;
	setp.lt.u64 	%p73, %rd27, %rd28;
	and.pred  	%p74, %p73, %p72;
	selp.s32 	%r49, -1, 0, %p74;
	add.s32 	%r50, %r48, %r49;
	setp.eq.s32 	%p75, %r50, 0;
	ld.local.u64 	%rd29, [%rd2+216];
	ld.const.u64 	%rd30, [N+216];
	setp.gt.u64 	%p76, %rd29, %rd30;
	and.pred  	%p77, %p75, %p76;
	selp.u32 	%r51, 1, 0, %p77;
	add.s32 	%r52, %r50, %r51;
	setp.eq.s32 	%p78, %r52, 0;
	setp.lt.u64 	%p79, %rd29, %rd30;
	and.pred  	%p80, %p79, %p78;
	selp.s32 	%r53, -1, 0, %p80;
	add.s32 	%r54, %r52, %r53;
	setp.eq.s32 	%p81, %r54, 0;
	ld.local.u64 	%rd31, [%rd2+208];
	ld.const.u64 	%rd32, [N+208];
	setp.gt.u64 	%p82, %rd31, %rd32;
	and.pred  	%p83, %p81, %p82;
	selp.u32 	%r55, 1, 0, %p83;
	add.s32 	%r56, %r54, %r55;
	setp.eq.s32 	%p84, %r56, 0;
	setp.lt.u64 	%p85, %rd31, %rd32;
	and.pred  	%p86, %p85, %p84;
	selp.s32 	%r57, -1, 0, %p86;
	add.s32 	%r58, %r56, %r57;
	setp.eq.s32 	%p87, %r58, 0;
	ld.local.u64 	%rd33, [%rd2+200];
	ld.const.u64 	%rd34, [N+200];
	setp.gt.u64 	%p88, %rd33, %rd34;
	and.pred  	%p89, %p87, %p88;
	selp.u32 	%r59, 1, 0, %p89;
	add.s32 	%r60, %r58, %r59;
	setp.eq.s32 	%p90, %r60, 0;
	setp.lt.u64 	%p91, %rd33, %rd34;
	and.pred  	%p92, %p91, %p90;
	selp.s32 	%r61, -1, 0, %p92;
	add.s32 	%r62, %r60, %r61;
	setp.eq.s32 	%p93, %r62, 0;
	ld.local.u64 	%rd35, [%rd2+192];
	ld.const.u64 	%rd36, [N+192];
	setp.gt.u64 	%p94, %rd35, %rd36;
	and.pred  	%p95, %p93, %p94;
	selp.u32 	%r63, 1, 0, %p95;
	add.s32 	%r64, %r62, %r63;
	setp.eq.s32 	%p96, %r64, 0;
	setp.lt.u64 	%p97, %rd35, %rd36;
	and.pred  	%p98, %p97, %p96;
	selp.s32 	%r65, -1, 0, %p98;
	add.s32 	%r66, %r64, %r65;
	setp.eq.s32 	%p99, %r66, 0;
	ld.local.u64 	%rd37, [%rd2+184];
	ld.const.u64 	%rd38, [N+184];
	setp.gt.u64 	%p100, %rd37, %rd38;
	and.pred  	%p101, %p99, %p100;
	selp.u32 	%r67, 1, 0, %p101;
	add.s32 	%r68, %r66, %r67;
	setp.eq.s32 	%p102, %r68, 0;
	setp.lt.u64 	%p103, %rd37, %rd38;
	and.pred  	%p104, %p103, %p102;
	selp.s32 	%r69, -1, 0, %p104;
	add.s32 	%r70, %r68, %r69;
	setp.eq.s32 	%p105, %r70, 0;
	ld.local.u64 	%rd39, [%rd2+176];
	ld.const.u64 	%rd40, [N+176];
	setp.gt.u64 	%p106, %rd39, %rd40;
	and.pred  	%p107, %p105, %p106;
	selp.u32 	%r71, 1, 0, %p107;
	add.s32 	%r72, %r70, %r71;
	setp.eq.s32 	%p108, %r72, 0;
	setp.lt.u64 	%p109, %rd39, %rd40;
	and.pred  	%p110, %p109, %p108;
	selp.s32 	%r73, -1, 0, %p110;
	add.s32 	%r74, %r72, %r73;
	setp.eq.s32 	%p111, %r74, 0;
	ld.local.u64 	%rd41, [%rd2+168];
	ld.const.u64 	%rd42, [N+168];
	setp.gt.u64 	%p112, %rd41, %rd42;
	and.pred  	%p113, %p111, %p112;
	selp.u32 	%r75, 1, 0, %p113;
	add.s32 	%r76, %r74, %r75;
	setp.eq.s32 	%p114, %r76, 0;
	setp.lt.u64 	%p115, %rd41, %rd42;
	and.pred  	%p116, %p115, %p114;
	selp.s32 	%r77, -1, 0, %p116;
	add.s32 	%r78, %r76, %r77;
	setp.eq.s32 	%p117, %r78, 0;
	ld.local.u64 	%rd43, [%rd2+160];
	ld.const.u64 	%rd44, [N+160];
	setp.gt.u64 	%p118, %rd43, %rd44;
	and.pred  	%p119, %p117, %p118;
	selp.u32 	%r79, 1, 0, %p119;
	add.s32 	%r80, %r78, %r79;
	setp.eq.s32 	%p120, %r80, 0;
	setp.lt.u64 	%p121, %rd43, %rd44;
	and.pred  	%p122, %p121, %p120;
	selp.s32 	%r81, -1, 0, %p122;
	add.s32 	%r82, %r80, %r81;
	setp.eq.s32 	%p123, %r82, 0;
	ld.local.u64 	%rd45, [%rd2+152];
	ld.const.u64 	%rd46, [N+152];
	setp.gt.u64 	%p124, %rd45, %rd46;
	and.pred  	%p125, %p123, %p124;
	selp.u32 	%r83, 1, 0, %p125;
	add.s32 	%r84, %r82, %r83;
	setp.eq.s32 	%p126, %r84, 0;
	setp.lt.u64 	%p127, %rd45, %rd46;
	and.pred  	%p128, %p127, %p126;
	selp.s32 	%r85, -1, 0, %p128;
	add.s32 	%r86, %r84, %r85;
	setp.eq.s32 	%p129, %r86, 0;
	ld.local.u64 	%rd47, [%rd2+144];
	ld.const.u64 	%rd48, [N+144];
	setp.gt.u64 	%p130, %rd47, %rd48;
	and.pred  	%p131, %p129, %p130;
	selp.u32 	%r87, 1, 0, %p131;
	add.s32 	%r88, %r86, %r87;
	setp.eq.s32 	%p132, %r88, 0;
	setp.lt.u64 	%p133, %rd47, %rd48;
	and.pred  	%p134, %p133, %p132;
	selp.s32 	%r89, -1, 0, %p134;
	add.s32 	%r90, %r88, %r89;
	setp.eq.s32 	%p135, %r90, 0;
	ld.local.u64 	%rd49, [%rd2+136];
	ld.const.u64 	%rd50, [N+136];
	setp.gt.u64 	%p136, %rd49, %rd50;
	and.pred  	%p137, %p135, %p136;
	selp.u32 	%r91, 1, 0, %p137;
	add.s32 	%r92, %r90, %r91;
	setp.eq.s32 	%p138, %r92, 0;
	setp.lt.u64 	%p139, %rd49, %rd50;
	and.pred  	%p140, %p139, %p138;
	selp.s32 	%r93, -1, 0, %p140;
	add.s32 	%r94, %r92, %r93;
	setp.eq.s32 	%p141, %r94, 0;
	ld.local.u64 	%rd51, [%rd2+128];
	ld.const.u64 	%rd52, [N+128];
	setp.gt.u64 	%p142, %rd51, %rd52;
	and.pred  	%p143, %p141, %p142;
	selp.u32 	%r95, 1, 0, %p143;
	add.s32 	%r96, %r94, %r95;
	setp.eq.s32 	%p144, %r96, 0;
	setp.lt.u64 	%p145, %rd51, %rd52;
	and.pred  	%p146, %p145, %p144;
	selp.s32 	%r97, -1, 0, %p146;
	add.s32 	%r98, %r96, %r97;
	setp.eq.s32 	%p147, %r98, 0;
	ld.local.u64 	%rd53, [%rd2+120];
	ld.const.u64 	%rd54, [N+120];
	setp.gt.u64 	%p148, %rd53, %rd54;
	and.pred  	%p149, %p147, %p148;
	selp.u32 	%r99, 1, 0, %p149;
	add.s32 	%r100, %r98, %r99;
	setp.eq.s32 	%p150, %r100, 0;
	setp.lt.u64 	%p151, %rd53, %rd54;
	and.pred  	%p152, %p151, %p150;
	selp.s32 	%r101, -1, 0, %p152;
	add.s32 	%r102, %r100, %r101;
	setp.eq.s32 	%p153, %r102, 0;
	ld.local.u64 	%rd55, [%rd2+112];
	ld.const.u64 	%rd56, [N+112];
	setp.gt.u64 	%p154, %rd55, %rd56;
	and.pred  	%p155, %p153, %p154;
	selp.u32 	%r103, 1, 0, %p155;
	add.s32 	%r104, %r102, %r103;
	setp.eq.s32 	%p156, %r104, 0;
	setp.lt.u64 	%p157, %rd55, %rd56;
	and.pred  	%p158, %p157, %p156;
	selp.s32 	%r105, -1, 0, %p158;
	add.s32 	%r106, %r104, %r105;
	setp.eq.s32 	%p159, %r106, 0;
	ld.local.u64 	%rd57, [%rd2+104];
	ld.const.u64 	%rd58, [N+104];
	setp.gt.u64 	%p160, %rd57, %rd58;
	and.pred  	%p161, %p159, %p160;
	selp.u32 	%r107, 1, 0, %p161;
	add.s32 	%r108, %r106, %r107;
	setp.eq.s32 	%p162, %r108, 0;
	setp.lt.u64 	%p163, %rd57, %rd58;
	and.pred  	%p164, %p163, %p162;
	selp.s32 	%r109, -1, 0, %p164;
	add.s32 	%r110, %r108, %r109;
	setp.eq.s32 	%p165, %r110, 0;
	ld.local.u64 	%rd59, [%rd2+96];
	ld.const.u64 	%rd60, [N+96];
	setp.gt.u64 	%p166, %rd59, %rd60;
	and.pred  	%p167, %p165, %p166;
	selp.u32 	%r111, 1, 0, %p167;
	add.s32 	%r112, %r110, %r111;
	setp.eq.s32 	%p168, %r112, 0;
	setp.lt.u64 	%p169, %rd59, %rd60;
	and.pred  	%p170, %p169, %p168;
	selp.s32 	%r113, -1, 0, %p170;
	add.s32 	%r114, %r112, %r113;
	setp.eq.s32 	%p171, %r114, 0;
	ld.local.u64 	%rd61, [%rd2+88];
	ld.const.u64 	%rd62, [N+88];
	setp.gt.u64 	%p172, %rd61, %rd62;
	and.pred  	%p173, %p171, %p172;
	selp.u32 	%r115, 1, 0, %p173;
	add.s32 	%r116, %r114, %r115;
	setp.eq.s32 	%p174, %r116, 0;
	setp.lt.u64 	%p175, %rd61, %rd62;
	and.pred  	%p176, %p175, %p174;
	selp.s32 	%r117, -1, 0, %p176;
	add.s32 	%r118, %r116, %r117;
	setp.eq.s32 	%p177, %r118, 0;
	ld.local.u64 	%rd63, [%rd2+80];
	ld.const.u64 	%rd64, [N+80];
	setp.gt.u64 	%p178, %rd63, %rd64;
	and.pred  	%p179, %p177, %p178;
	selp.u32 	%r119, 1, 0, %p179;
	add.s32 	%r120, %r118, %r119;
	setp.eq.s32 	%p180, %r120, 0;
	setp.lt.u64 	%p181, %rd63, %rd64;
	and.pred  	%p182, %p181, %p180;
	selp.s32 	%r121, -1, 0, %p182;
	add.s32 	%r122, %r120, %r121;
	setp.eq.s32 	%p183, %r122, 0;
	ld.local.u64 	%rd65, [%rd2+72];
	ld.const.u64 	%rd66, [N+72];
	setp.gt.u64 	%p184, %rd65, %rd66;
	and.pred  	%p185, %p183, %p184;
	selp.u32 	%r123, 1, 0, %p185;
	add.s32 	%r124, %r122, %r123;
	setp.eq.s32 	%p186, %r124, 0;
	setp.lt.u64 	%p187, %rd65, %rd66;
	and.pred  	%p188, %p187, %p186;
	selp.s32 	%r125, -1, 0, %p188;
	add.s32 	%r126, %r124, %r125;
	setp.eq.s32 	%p189, %r126, 0;
	ld.local.u64 	%rd67, [%rd2+64];
	ld.const.u64 	%rd68, [N+64];
	setp.gt.u64 	%p190, %rd67, %rd68;
	and.pred  	%p191, %p189, %p190;
	selp.u32 	%r127, 1, 0, %p191;
	add.s32 	%r128, %r126, %r127;
	setp.eq.s32 	%p192, %r128, 0;
	setp.lt.u64 	%p193, %rd67, %rd68;
	and.pred  	%p194, %p193, %p192;
	selp.s32 	%r129, -1, 0, %p194;
	add.s32 	%r130, %r128, %r129;
	setp.eq.s32 	%p195, %r130, 0;
	ld.local.u64 	%rd69, [%rd2+56];
	ld.const.u64 	%rd70, [N+56];
	setp.gt.u64 	%p196, %rd69, %rd70;
	and.pred  	%p197, %p195, %p196;
	selp.u32 	%r131, 1, 0, %p197;
	add.s32 	%r132, %r130, %r131;
	setp.eq.s32 	%p198, %r132, 0;
	setp.lt.u64 	%p199, %rd69, %rd70;
	and.pred  	%p200, %p199, %p198;
	selp.s32 	%r133, -1, 0, %p200;
	add.s32 	%r134, %r132, %r133;
	setp.eq.s32 	%p201, %r134, 0;
	ld.local.u64 	%rd71, [%rd2+48];
	ld.const.u64 	%rd72, [N+48];
	setp.gt.u64 	%p202, %rd71, %rd72;
	and.pred  	%p203, %p201, %p202;
	selp.u32 	%r135, 1, 0, %p203;
	add.s32 	%r136, %r134, %r135;
	setp.eq.s32 	%p204, %r136, 0;
	setp.lt.u64 	%p205, %rd71, %rd72;
	and.pred  	%p206, %p205, %p204;
	selp.s32 	%r137, -1, 0, %p206;
	add.s32 	%r138, %r136, %r137;
	setp.eq.s32 	%p207, %r138, 0;
	ld.local.u64 	%rd73, [%rd2+40];
	ld.const.u64 	%rd74, [N+40];
	setp.gt.u64 	%p208, %rd73, %rd74;
	and.pred  	%p209, %p207, %p208;
	selp.u32 	%r139, 1, 0, %p209;
	add.s32 	%r140, %r138, %r139;
	setp.eq.s32 	%p210, %r140, 0;
	setp.lt.u64 	%p211, %rd73, %rd74;
	and.pred  	%p212, %p211, %p210;
	selp.s32 	%r141, -1, 0, %p212;
	add.s32 	%r142, %r140, %r141;
	setp.eq.s32 	%p213, %r142, 0;
	ld.local.u64 	%rd75, [%rd2+32];
	ld.const.u64 	%rd76, [N+32];
	setp.gt.u64 	%p214, %rd75, %rd76;
	and.pred  	%p215, %p213, %p214;
	selp.u32 	%r143, 1, 0, %p215;
	add.s32 	%r144, %r142, %r143;
	setp.eq.s32 	%p216, %r144, 0;
	setp.lt.u64 	%p217, %rd75, %rd76;
	and.pred  	%p218, %p217, %p216;
	selp.s32 	%r145, -1, 0, %p218;
	add.s32 	%r146, %r144, %r145;
	setp.eq.s32 	%p219, %r146, 0;
	ld.local.u64 	%rd77, [%rd2+24];
	ld.const.u64 	%rd78, [N+24];
	setp.gt.u64 	%p220, %rd77, %rd78;
	and.pred  	%p221, %p219, %p220;
	selp.u32 	%r147, 1, 0, %p221;
	add.s32 	%r148, %r146, %r147;
	setp.eq.s32 	%p222, %r148, 0;
	setp.lt.u64 	%p223, %rd77, %rd78;
	and.pred  	%p224, %p223, %p222;
	selp.s32 	%r149, -1, 0, %p224;
	add.s32 	%r150, %r148, %r149;
	setp.eq.s32 	%p225, %r150, 0;
	ld.local.u64 	%rd79, [%rd2+16];
	ld.const.u64 	%rd80, [N+16];
	setp.gt.u64 	%p226, %rd79, %rd80;
	and.pred  	%p227, %p225, %p226;
	selp.u32 	%r151, 1, 0, %p227;
	add.s32 	%r152, %r150, %r151;
	setp.eq.s32 	%p228, %r152, 0;
	setp.lt.u64 	%p229, %rd79, %rd80;
	and.pred  	%p230, %p229, %p228;
	selp.s32 	%r153, -1, 0, %p230;
	add.s32 	%r154, %r152, %r153;
	setp.eq.s32 	%p231, %r154, 0;
	ld.local.u64 	%rd81, [%rd2+8];
	ld.const.u64 	%rd82, [N+8];
	setp.gt.u64 	%p232, %rd81, %rd82;
	and.pred  	%p233, %p231, %p232;
	selp.u32 	%r155, 1, 0, %p233;
	add.s32 	%r156, %r154, %r155;
	setp.eq.s32 	%p234, %r156, 0;
	setp.lt.u64 	%p235, %rd81, %rd82;
	and.pred  	%p236, %p235, %p234;
	selp.s32 	%r157, -1, 0, %p236;
	add.s32 	%r158, %r156, %r157;
	st.param.b32 	[func_retval0], %r158;
	ret;

}
.func _Z6bn_modP2bnS0_(
	.param .b64 _Z6bn_modP2bnS0__param_0
)
{
	.reg .pred 	%p<2>;
	.reg .b32 	%r<3>;
	.reg .b64 	%rd<7>;

	ld.param.u64 	%rd1, [_Z6bn_modP2bnS0__param_0];
	{ // callseq 0, 0
	.param .b64 param0;
	st.param.b64 	[param0], %rd1;
	.param .b32 retval0;
	call.uni (retval0), 
	_Z6bn_cmpP2bnS0_, 
	(
	param0
	);
	ld.param.b32 	%r1, [retval0];
	} // callseq 0
	setp.gt.s32 	%p1, %r1, 0;
	mov.u64 	%rd2, ZERO;
	cvta.const.u64 	%rd3, %rd2;
	mov.u64 	%rd4, N;
	cvta.const.u64 	%rd5, %rd4;
	selp.b64 	%rd6, %rd5, %rd3, %p1;
	{ // callseq 1, 0
	.param .b64 param0;
	st.param.b64 	[param0], %rd1;
	.param .b64 param1;
	st.param.b64 	[param1], %rd6;
	.param .b64 param2;
	st.param.b64 	[param2], %rd1;
	call.uni 
	_Z6bn_subP2bnS0_S0_, 
	(
	param0, 
	param1, 
	param2
	);
	} // callseq 1
	ret;

}
.func  (.param .b64 func_retval0) _Z6bn_llrm(
	.param .b64 _Z6bn_llrm_param_0
)
{
	.reg .pred 	%p<63>;
	.reg .b64 	%rd<741>;

	ld.param.u64 	%rd362, [_Z6bn_llrm_param_0];
	add.s64 	%rd363, %rd362, 1;
	shr.u64 	%rd364, %rd363, 1;
	shl.b64 	%rd365, %rd363, 62;
	shr.s64 	%rd366, %rd365, 63;
	and.b64  	%rd367, %rd363, 2;
	setp.eq.s64 	%p1, %rd367, 0;
	selp.b64 	%rd368, 2305843009213693952, 6917529027641081856, %p1;
	and.b64  	%rd369, %rd366, %rd362;
	add.s64 	%rd370, %rd364, %rd369;
	shr.u64 	%rd371, %rd370, 1;
	shl.b64 	%rd372, %rd370, 62;
	shr.s64 	%rd373, %rd372, 63;
	and.b64  	%rd374, %rd372, -9223372036854775808;
	or.b64  	%rd1, %rd368, %rd374;
	and.b64  	%rd375, %rd373, %rd362;
	add.s64 	%rd376, %rd371, %rd375;
	shr.u64 	%rd622, %rd376, 1;
	and.b64  	%rd377, %rd376, 2;
	setp.eq.s64 	%p2, %rd377, 0;
	@%p2 bra 	$L__BB4_2;
	shr.u64 	%rd378, %rd1, 1;
	or.b64  	%rd621, %rd378, -9223372036854775808;
	add.s64 	%rd622, %rd622, %rd362;
	bra.uni 	$L__BB4_3;
$L__BB4_2:
	shr.u64 	%rd621, %rd1, 1;
$L__BB4_3:
	shr.u64 	%rd624, %rd622, 1;
	and.b64  	%rd379, %rd621, 1;
	and.b64  	%rd380, %rd622, 2;
	or.b64  	%rd381, %rd379, %rd380;
	setp.eq.s64 	%p3, %rd381, 0;
	@%p3 bra 	$L__BB4_5;
	shr.u64 	%rd382, %rd621, 1;
	or.b64  	%rd623, %rd382, -9223372036854775808;
	add.s64 	%rd624, %rd624, %rd362;
	bra.uni 	$L__BB4_6;
$L__BB4_5:
	shr.u64 	%rd623, %rd621, 1;
$L__BB4_6:
	shr.u64 	%rd626, %rd624, 1;
	and.b64  	%rd383, %rd623, 1;
	and.b64  	%rd384, %rd624, 2;
	or.b64  	%rd385, %rd383, %rd384;
	setp.eq.s64 	%p4, %rd385, 0;
	@%p4 bra 	$L__BB4_8;
	shr.u64 	%rd386, %rd623, 1;
	or.b64  	%rd625, %rd386, -9223372036854775808;
	add.s64 	%rd626, %rd626, %rd362;
	bra.uni 	$L__BB4_9;
$L__BB4_8:
	shr.u64 	%rd625, %rd623, 1;
$L__BB4_9:
	shr.u64 	%rd628, %rd626, 1;
	and.b64  	%rd387, %rd625, 1;
	and.b64  	%rd388, %rd626, 2;
	or.b64  	%rd389, %rd387, %rd388;
	setp.eq.s64 	%p5, %rd389, 0;
	@%p5 bra 	$L__BB4_11;
	shr.u64 	%rd390, %rd625, 1;
	or.b64  	%rd627, %rd390, -9223372036854775808;
	add.s64 	%rd628, %rd628, %rd362;
	bra.uni 	$L__BB4_12;
$L__BB4_11:
	shr.u64 	%rd627, %rd625, 1;
$L__BB4_12:
	shr.u64 	%rd630, %rd628, 1;
	and.b64  	%rd391, %rd627, 1;
	and.b64  	%rd392, %rd628, 2;
	or.b64  	%rd393, %rd391, %rd392;
	setp.eq.s64 	%p6, %rd393, 0;
	@%p6 bra 	$L__BB4_14;
	shr.u64 	%rd394, %rd627, 1;
	or.b64  	%rd629, %rd394, -9223372036854775808;
	add.s64 	%rd630, %rd630, %rd362;
	bra.uni 	$L__BB4_15;
$L__BB4_14:
	shr.u64 	%rd629, %rd627, 1;
$L__BB4_15:
	shr.u64 	%rd632, %rd630, 1;
	and.b64  	%rd395, %rd629, 1;
	and.b64  	%rd396, %rd630, 2;
	or.b64  	%rd397, %rd395, %rd396;
	setp.eq.s64 	%p7, %rd397, 0;
	@%p7 bra 	$L__BB4_17;
	shr.u64 	%rd398, %rd629, 1;
	or.b64  	%rd631, %rd398, -9223372036854775808;
	add.s64 	%rd632, %rd632, %rd362;
	bra.uni 	$L__BB4_18;
$L__BB4_17:
	shr.u64 	%rd631, %rd629, 1;
$L__BB4_18:
	shr.u64 	%rd634, %rd632, 1;
	and.b64  	%rd399, %rd631, 1;
	and.b64  	%rd400, %rd632, 2;
	or.b64  	%rd401, %rd399, %rd400;
	setp.eq.s64 	%p8, %rd401, 0;
	@%p8 bra 	$L__BB4_20;
	shr.u64 	%rd402, %rd631, 1;
	or.b64  	%rd633, %rd402, -9223372036854775808;
	add.s64 	%rd634, %rd634, %rd362;
	bra.uni 	$L__BB4_21;
$L__BB4_20:
	shr.u64 	%rd633, %rd631, 1;
$L__BB4_21:
	shr.u64 	%rd636, %rd634, 1;
	and.b64  	%rd403, %rd633, 1;
	and.b64  	%rd404, %rd634, 2;
	or.b64  	%rd405, %rd403, %rd404;
	setp.eq.s64 	%p9, %rd405, 0;
	@%p9 bra 	$L__BB4_23;
	shr.u64 	%rd406, %rd633, 1;
	or.b64  	%rd635, %rd406, -9223372036854775808;
	add.s64 	%rd636, %rd636, %rd362;
	bra.uni 	$L__BB4_24;
$L__BB4_23:
	shr.u64 	%rd635, %rd633, 1;
$L__BB4_24:
	shr.u64 	%rd638, %rd636, 1;
	and.b64  	%rd407, %rd635, 1;
	and.b64  	%rd408, %rd636, 2;
	or.b64  	%rd409, %rd407, %rd408;
	setp.eq.s64 	%p10, %rd409, 0;
	@%p10 bra 	$L__BB4_26;
	shr.u64 	%rd410, %rd635, 1;
	or.b64  	%rd637, %rd410, -9223372036854775808;
	add.s64 	%rd638, %rd638, %rd362;
	bra.uni 	$L__BB4_27;
$L__BB4_26:
	shr.u64 	%rd637, %rd635, 1;
$L__BB4_27:
	shr.u64 	%rd640, %rd638, 1;
	and.b64  	%rd411, %rd637, 1;
	and.b64  	%rd412, %rd638, 2;
	or.b64  	%rd413, %rd411, %rd412;
	setp.eq.s64 	%p11, %rd413, 0;
	@%p11 bra 	$L__BB4_29;
	shr.u64 	%rd414, %rd637, 1;
	or.b64  	%rd639, %rd414, -9223372036854775808;
	add.s64 	%rd640, %rd640, %rd362;
	bra.uni 	$L__BB4_30;
$L__BB4_29:
	shr.u64 	%rd639, %rd637, 1;
$L__BB4_30:
	shr.u64 	%rd642, %rd640, 1;
	and.b64  	%rd415, %rd639, 1;
	and.b64  	%rd416, %rd640, 2;
	or.b64  	%rd417, %rd415, %rd416;
	setp.eq.s64 	%p12, %rd417, 0;
	@%p12 bra 	$L__BB4_32;
	shr.u64 	%rd418, %rd639, 1;
	or.b64  	%rd641, %rd418, -9223372036854775808;
	add.s64 	%rd642, %rd642, %rd362;
	bra.uni 	$L__BB4_33;
$L__BB4_32:
	shr.u64 	%rd641, %rd639, 1;
$L__BB4_33:
	shr.u64 	%rd644, %rd642, 1;
	and.b64  	%rd419, %rd641, 1;
	and.b64  	%rd420, %rd642, 2;
	or.b64  	%rd421, %rd419, %rd420;
	setp.eq.s64 	%p13, %rd421, 0;
	@%p13 bra 	$L__BB4_35;
	shr.u64 	%rd422, %rd641, 1;
	or.b64  	%rd643, %rd422, -9223372036854775808;
	add.s64 	%rd644, %rd644, %rd362;
	bra.uni 	$L__BB4_36;
$L__BB4_35:
	shr.u64 	%rd643, %rd641, 1;
$L__BB4_36:
	shr.u64 	%rd646, %rd644, 1;
	and.b64  	%rd423, %rd643, 1;
	and.b64  	%rd424, %rd644, 2;
	or.b64  	%rd425, %rd423, %rd424;
	setp.eq.s64 	%p14, %rd425, 0;
	@%p14 bra 	$L__BB4_38;
	shr.u64 	%rd426, %rd643, 1;
	or.b64  	%rd645, %rd426, -9223372036854775808;
	add.s64 	%rd646, %rd646, %rd362;
	bra.uni 	$L__BB4_39;
$L__BB4_38:
	shr.u64 	%rd645, %rd643, 1;
$L__BB4_39:
	shr.u64 	%rd648, %rd646, 1;
	and.b64  	%rd427, %rd645, 1;
	and.b64  	%rd428, %rd646, 2;
	or.b64  	%rd429, %rd427, %rd428;
	setp.eq.s64 	%p15, %rd429, 0;
	@%p15 bra 	$L__BB4_41;
	shr.u64 	%rd430, %rd645, 1;
	or.b64  	%rd647, %rd430, -9223372036854775808;
	add.s64 	%rd648, %rd648, %rd362;
	bra.uni 	$L__BB4_42;
$L__BB4_41:
	shr.u64 	%rd647, %rd645, 1;
$L__BB4_42:
	shr.u64 	%rd650, %rd648, 1;
	and.b64  	%rd431, %rd647, 1;
	and.b64  	%rd432, %rd648, 2;
	or.b64  	%rd433, %rd431, %rd432;
	setp.eq.s64 	%p16, %rd433, 0;
	@%p16 bra 	$L__BB4_44;
	shr.u64 	%rd434, %rd647, 1;
	or.b64  	%rd649, %rd434, -9223372036854775808;
	add.s64 	%rd650, %rd650, %rd362;
	bra.uni 	$L__BB4_45;
$L__BB4_44:
	shr.u64 	%rd649, %rd647, 1;
$L__BB4_45:
	shr.u64 	%rd652, %rd650, 1;
	and.b64  	%rd435, %rd649, 1;
	and.b64  	%rd436, %rd650, 2;
	or.b64  	%rd437, %rd435, %rd436;
	setp.eq.s64 	%p17, %rd437, 0;
	@%p17 bra 	$L__BB4_47;
	shr.u64 	%rd438, %rd649, 1;
	or.b64  	%rd651, %rd438, -9223372036854775808;
	add.s64 	%rd652, %rd652, %rd362;
	bra.uni 	$L__BB4_48;
$L__BB4_47:
	shr.u64 	%rd651, %rd649, 1;
$L__BB4_48:
	shr.u64 	%rd654, %rd652, 1;
	and.b64  	%rd439, %rd651, 1;
	and.b64  	%rd440, %rd652, 2;
	or.b64  	%rd441, %rd439, %rd440;
	setp.eq.s64 	%p18, %rd441, 0;
	@%p18 bra 	$L__BB4_50;
	shr.u64 	%rd442, %rd651, 1;
	or.b64  	%rd653, %rd442, -9223372036854775808;
	add.s64 	%rd654, %rd654, %rd362;
	bra.uni 	$L__BB4_51;
$L__BB4_50:
	shr.u64 	%rd653, %rd651, 1;
$L__BB4_51:
	shr.u64 	%rd656, %rd654, 1;
	and.b64  	%rd443, %rd653, 1;
	and.b64  	%rd444, %rd654, 2;
	or.b64  	%rd445, %rd443, %rd444;
	setp.eq.s64 	%p19, %rd445, 0;
	@%p19 bra 	$L__BB4_53;
	shr.u64 	%rd446, %rd653, 1;
	or.b64  	%rd655, %rd446, -9223372036854775808;
	add.s64 	%rd656, %rd656, %rd362;
	bra.uni 	$L__BB4_54;
$L__BB4_53:
	shr.u64 	%rd655, %rd653, 1;
$L__BB4_54:
	shr.u64 	%rd658, %rd656, 1;
	and.b64  	%rd447, %rd655, 1;
	and.b64  	%rd448, %rd656, 2;
	or.b64  	%rd449, %rd447, %rd448;
	setp.eq.s64 	%p20, %rd449, 0;
	@%p20 bra 	$L__BB4_56;
	shr.u64 	%rd450, %rd655, 1;
	or.b64  	%rd657, %rd450, -9223372036854775808;
	add.s64 	%rd658, %rd658, %rd362;
	bra.uni 	$L__BB4_57;
$L__BB4_56:
	shr.u64 	%rd657, %rd655, 1;
$L__BB4_57:
	shr.u64 	%rd660, %rd658, 1;
	and.b64  	%rd451, %rd657, 1;
	and.b64  	%rd452, %rd658, 2;
	or.b64  	%rd453, %rd451, %rd452;
	setp.eq.s64 	%p21, %rd453, 0;
	@%p21 bra 	$L__BB4_59;
	shr.u64 	%rd454, %rd657, 1;
	or.b64  	%rd659, %rd454, -9223372036854775808;
	add.s64 	%rd660, %rd660, %rd362;
	bra.uni 	$L__BB4_60;
$L__BB4_59:
	shr.u64 	%rd659, %rd657, 1;
$L__BB4_60:
	shr.u64 	%rd662, %rd660, 1;
	and.b64  	%rd455, %rd659, 1;
	and.b64  	%rd456, %rd660, 2;
	or.b64  	%rd457, %rd455, %rd456;
	setp.eq.s64 	%p22, %rd457, 0;
	@%p22 bra 	$L__BB4_62;
	shr.u64 	%rd458, %rd659, 1;
	or.b64  	%rd661, %rd458, -9223372036854775808;
	add.s64 	%rd662, %rd662, %rd362;
	bra.uni 	$L__BB4_63;
$L__BB4_62:
	shr.u64 	%rd661, %rd659, 1;
$L__BB4_63:
	shr.u64 	%rd664, %rd662, 1;
	and.b64  	%rd459, %rd661, 1;
	and.b64  	%rd460, %rd662, 2;
	or.b64  	%rd461, %rd459, %rd460;
	setp.eq.s64 	%p23, %rd461, 0;
	@%p23 bra 	$L__BB4_65;
	shr.u64 	%rd462, %rd661, 1;
	or.b64  	%rd663, %rd462, -9223372036854775808;
	add.s64 	%rd664, %rd664, %rd362;
	bra.uni 	$L__BB4_66;
$L__BB4_65:
	shr.u64 	%rd663, %rd661, 1;
$L__BB4_66:
	shr.u64 	%rd666, %rd664, 1;
	and.b64  	%rd463, %rd663, 1;
	and.b64  	%rd464, %rd664, 2;
	or.b64  	%rd465, %rd463, %rd464;
	setp.eq.s64 	%p24, %rd465, 0;
	@%p24 bra 	$L__BB4_68;
	shr.u64 	%rd466, %rd663, 1;
	or.b64  	%rd665, %rd466, -9223372036854775808;
	add.s64 	%rd666, %rd666, %rd362;
	bra.uni 	$L__BB4_69;
$L__BB4_68:
	shr.u64 	%rd665, %rd663, 1;
$L__BB4_69:
	shr.u64 	%rd668, %rd666, 1;
	and.b64  	%rd467, %rd665, 1;
	and.b64  	%rd468, %rd666, 2;
	or.b64  	%rd469, %rd467, %rd468;
	setp.eq.s64 	%p25, %rd469, 0;
	@%p25 bra 	$L__BB4_71;
	shr.u64 	%rd470, %rd665, 1;
	or.b64  	%rd667, %rd470, -9223372036854775808;
	add.s64 	%rd668, %rd668, %rd362;
	bra.uni 	$L__BB4_72;
$L__BB4_71:
	shr.u64 	%rd667, %rd665, 1;
$L__BB4_72:
	shr.u64 	%rd670, %rd668, 1;
	and.b64  	%rd471, %rd667, 1;
	and.b64  	%rd472, %rd668, 2;
	or.b64  	%rd473, %rd471, %rd472;
	setp.eq.s64 	%p26, %rd473, 0;
	@%p26 bra 	$L__BB4_74;
	shr.u64 	%rd474, %rd667, 1;
	or.b64  	%rd669, %rd474, -9223372036854775808;
	add.s64 	%rd670, %rd670, %rd362;
	bra.uni 	$L__BB4_75;
$L__BB4_74:
	shr.u64 	%rd669, %rd667, 1;
$L__BB4_75:
	shr.u64 	%rd672, %rd670, 1;
	and.b64  	%rd475, %rd669, 1;
	and.b64  	%rd476, %rd670, 2;
	or.b64  	%rd477, %rd475, %rd476;
	setp.eq.s64 	%p27, %rd477, 0;
	@%p27 bra 	$L__BB4_77;
	shr.u64 	%rd478, %rd669, 1;
	or.b64  	%rd671, %rd478, -9223372036854775808;
	add.s64 	%rd672, %rd672, %rd362;
	bra.uni 	$L__BB4_78;
$L__BB4_77:
	shr.u64 	%rd671, %rd669, 1;
$L__BB4_78:
	shr.u64 	%rd674, %rd672, 1;
	and.b64  	%rd479, %rd671, 1;
	and.b64  	%rd480, %rd672, 2;
	or.b64  	%rd481, %rd479, %rd480;
	setp.eq.s64 	%p28, %rd481, 0;
	@%p28 bra 	$L__BB4_80;
	shr.u64 	%rd482, %rd671, 1;
	or.b64  	%rd673, %rd482, -9223372036854775808;
	add.s64 	%rd674, %rd674, %rd362;
	bra.uni 	$L__BB4_81;
$L__BB4_80:
	shr.u64 	%rd673, %rd671, 1;
$L__BB4_81:
	shr.u64 	%rd676, %rd674, 1;
	and.b64  	%rd483, %rd673, 1;
	and.b64  	%rd484, %rd674, 2;
	or.b64  	%rd485, %rd483, %rd484;
	setp.eq.s64 	%p29, %rd485, 0;
	@%p29 bra 	$L__BB4_83;
	shr.u64 	%rd486, %rd673, 1;
	or.b64  	%rd675, %rd486, -9223372036854775808;
	add.s64 	%rd676, %rd676, %rd362;
	bra.uni 	$L__BB4_84;
$L__BB4_83:
	shr.u64 	%rd675, %rd673, 1;
$L__BB4_84:
	shr.u64 	%rd678, %rd676, 1;
	and.b64  	%rd487, %rd675, 1;
	and.b64  	%rd488, %rd676, 2;
	or.b64  	%rd489, %rd487, %rd488;
	setp.eq.s64 	%p30, %rd489, 0;
	@%p30 bra 	$L__BB4_86;
	shr.u64 	%rd490, %rd675, 1;
	or.b64  	%rd677, %rd490, -9223372036854775808;
	add.s64 	%rd678, %rd678, %rd362;
	bra.uni 	$L__BB4_87;
$L__BB4_86:
	shr.u64 	%rd677, %rd675, 1;
$L__BB4_87:
	shr.u64 	%rd680, %rd678, 1;
	and.b64  	%rd491, %rd677, 1;
	and.b64  	%rd492, %rd678, 2;
	or.b64  	%rd493, %rd491, %rd492;
	setp.eq.s64 	%p31, %rd493, 0;
	@%p31 bra 	$L__BB4_89;
	shr.u64 	%rd494, %rd677, 1;
	or.b64  	%rd679, %rd494, -9223372036854775808;
	add.s64 	%rd680, %rd680, %rd362;
	bra.uni 	$L__BB4_90;
$L__BB4_89:
	shr.u64 	%rd679, %rd677, 1;
$L__BB4_90:
	shr.u64 	%rd682, %rd680, 1;
	and.b64  	%rd495, %rd679, 1;
	and.b64  	%rd496, %rd680, 2;
	or.b64  	%rd497, %rd495, %rd496;
	setp.eq.s64 	%p32, %rd497, 0;
	@%p32 bra 	$L__BB4_92;
	shr.u64 	%rd498, %rd679, 1;
	or.b64  	%rd681, %rd498, -9223372036854775808;
	add.s64 	%rd682, %rd682, %rd362;
	bra.uni 	$L__BB4_93;
$L__BB4_92:
	shr.u64 	%rd681, %rd679, 1;
$L__BB4_93:
	shr.u64 	%rd684, %rd682, 1;
	and.b64  	%rd499, %rd681, 1;
	and.b64  	%rd500, %rd682, 2;
	or.b64  	%rd501, %rd499, %rd500;
	setp.eq.s64 	%p33, %rd501, 0;
	@%p33 bra 	$L__BB4_95;
	shr.u64 	%rd502, %rd681, 1;
	or.b64  	%rd683, %rd502, -9223372036854775808;
	add.s64 	%rd684, %rd684, %rd362;
	bra.uni 	$L__BB4_96;
$L__BB4_95:
	shr.u64 	%rd683, %rd681, 1;
$L__BB4_96:
	shr.u64 	%rd686, %rd684, 1;
	and.b64  	%rd503, %rd683, 1;
	and.b64  	%rd504, %rd684, 2;
	or.b64  	%rd505, %rd503, %rd504;
	setp.eq.s64 	%p34, %rd505, 0;
	@%p34 bra 	$L__BB4_98;
	shr.u64 	%rd506, %rd683, 1;
	or.b64  	%rd685, %rd506, -9223372036854775808;
	add.s64 	%rd686, %rd686, %rd362;
	bra.uni 	$L__BB4_99;
$L__BB4_98:
	shr.u64 	%rd685, %rd683, 1;
$L__BB4_99:
	shr.u64 	%rd688, %rd686, 1;
	and.b64  	%rd507, %rd685, 1;
	and.b64  	%rd508, %rd686, 2;
	or.b64  	%rd509, %rd507, %rd508;
	setp.eq.s64 	%p35, %rd509, 0;
	@%p35 bra 	$L__BB4_101;
	shr.u64 	%rd510, %rd685, 1;
	or.b64  	%rd687, %rd510, -9223372036854775808;
	add.s64 	%rd688, %rd688, %rd362;
	bra.uni 	$L__BB4_102;
$L__BB4_101:
	shr.u64 	%rd687, %rd685, 1;
$L__BB4_102:
	shr.u64 	%rd690, %rd688, 1;
	and.b64  	%rd511, %rd687, 1;
	and.b64  	%rd512, %rd688, 2;
	or.b64  	%rd513, %rd511, %rd512;
	setp.eq.s64 	%p36, %rd513, 0;
	@%p36 bra 	$L__BB4_104;
	shr.u64 	%rd514, %rd687, 1;
	or.b64  	%rd689, %rd514, -9223372036854775808;
	add.s64 	%rd690, %rd690, %rd362;
	bra.uni 	$L__BB4_105;
$L__BB4_104:
	shr.u64 	%rd689, %rd687, 1;
$L__BB4_105:
	shr.u64 	%rd692, %rd690, 1;
	and.b64  	%rd515, %rd689, 1;
	and.b64  	%rd516, %rd690, 2;
	or.b64  	%rd517, %rd515, %rd516;
	setp.eq.s64 	%p37, %rd517, 0;
	@%p37 bra 	$L__BB4_107;
	shr.u64 	%rd518, %rd689, 1;
	or.b64  	%rd691, %rd518, -9223372036854775808;
	add.s64 	%rd692, %rd692, %rd362;
	bra.uni 	$L__BB4_108;
$L__BB4_107:
	shr.u64 	%rd691, %rd689, 1;
$L__BB4_108:
	shr.u64 	%rd694, %rd692, 1;
	and.b64  	%rd519, %rd691, 1;
	and.b64  	%rd520, %rd692, 2;
	or.b64  	%rd521, %rd519, %rd520;
	setp.eq.s64 	%p38, %rd521, 0;
	@%p38 bra 	$L__BB4_110;
	shr.u64 	%rd522, %rd691, 1;
	or.b64  	%rd693, %rd522, -9223372036854775808;
	add.s64 	%rd694, %rd694, %rd362;
	bra.uni 	$L__BB4_111;
$L__BB4_110:
	shr.u64 	%rd693, %rd691, 1;
$L__BB4_111:
	shr.u64 	%rd696, %rd694, 1;
	and.b64  	%rd523, %rd693, 1;
	and.b64  	%rd524, %rd694, 2;
	or.b64  	%rd525, %rd523, %rd524;
	setp.eq.s64 	%p39, %rd525, 0;
	@%p39 bra 	$L__BB4_113;
	shr.u64 	%rd526, %rd693, 1;
	or.b64  	%rd695, %rd526, -9223372036854775808;
	add.s64 	%rd696, %rd696, %rd362;
	bra.uni 	$L__BB4_114;
$L__BB4_113:
	shr.u64 	%rd695, %rd693, 1;
$L__BB4_114:
	shr.u64 	%rd698, %rd696, 1;
	and.b64  	%rd527, %rd695, 1;
	and.b64  	%rd528, %rd696, 2;
	or.b64  	%rd529, %rd527, %rd528;
	setp.eq.s64 	%p40, %rd529, 0;
	@%p40 bra 	$L__BB4_116;
	shr.u64 	%rd530, %rd695, 1;
	or.b64  	%rd697, %rd530, -9223372036854775808;
	add.s64 	%rd698, %rd698, %rd362;
	bra.uni 	$L__BB4_117;
$L__BB4_116:
	shr.u64 	%rd697, %rd695, 1;
$L__BB4_117:
	shr.u64 	%rd700, %rd698, 1;
	and.b64  	%rd531, %rd697, 1;
	and.b64  	%rd532, %rd698, 2;
	or.b64  	%rd533, %rd531, %rd532;
	setp.eq.s64 	%p41, %rd533, 0;
	@%p41 bra 	$L__BB4_119;
	shr.u64 	%rd534, %rd697, 1;
	or.b64  	%rd699, %rd534, -9223372036854775808;
	add.s64 	%rd700, %rd700, %rd362;
	bra.uni 	$L__BB4_120;
$L__BB4_119:
	shr.u64 	%rd699, %rd697, 1;
$L__BB4_120:
	shr.u64 	%rd702, %rd700, 1;
	and.b64  	%rd535, %rd699, 1;
	and.b64  	%rd536, %rd700, 2;
	or.b64  	%rd537, %rd535, %rd536;
	setp.eq.s64 	%p42, %rd537, 0;
	@%p42 bra 	$L__BB4_122;
	shr.u64 	%rd538, %rd699, 1;
	or.b64  	%rd701, %rd538, -9223372036854775808;
	add.s64 	%rd702, %rd702, %rd362;
	bra.uni 	$L__BB4_123;
$L__BB4_122:
	shr.u64 	%rd701, %rd699, 1;
$L__BB4_123:
	shr.u64 	%rd704, %rd702, 1;
	and.b64  	%rd539, %rd701, 1;
	and.b64  	%rd540, %rd702, 2;
	or.b64  	%rd541, %rd539, %rd540;
	setp.eq.s64 	%p43, %rd541, 0;
	@%p43 bra 	$L__BB4_125;
	shr.u64 	%rd542, %rd701, 1;
	or.b64  	%rd703, %rd542, -9223372036854775808;
	add.s64 	%rd704, %rd704, %rd362;
	bra.uni 	$L__BB4_126;
$L__BB4_125:
	shr.u64 	%rd703, %rd701, 1;
$L__BB4_126:
	shr.u64 	%rd706, %rd704, 1;
	and.b64  	%rd543, %rd703, 1;
	and.b64  	%rd544, %rd704, 2;
	or.b64  	%rd545, %rd543, %rd544;
	setp.eq.s64 	%p44, %rd545, 0;
	@%p44 bra 	$L__BB4_128;
	shr.u64 	%rd546, %rd703, 1;
	or.b64  	%rd705, %rd546, -9223372036854775808;
	add.s64 	%rd706, %rd706, %rd362;
	bra.uni 	$L__BB4_129;
$L__BB4_128:
	shr.u64 	%rd705, %rd703, 1;
$L__BB4_129:
	shr.u64 	%rd708, %rd706, 1;
	and.b64  	%rd547, %rd705, 1;
	and.b64  	%rd548, %rd706, 2;
	or.b64  	%rd549, %rd547, %rd548;
	setp.eq.s64 	%p45, %rd549, 0;
	@%p45 bra 	$L__BB4_131;
	shr.u64 	%rd550, %rd705, 1;
	or.b64  	%rd707, %rd550, -9223372036854775808;
	add.s64 	%rd708, %rd708, %rd362;
	bra.uni 	$L__BB4_132;
$L__BB4_131:
	shr.u64 	%rd707, %rd705, 1;
$L__BB4_132:
	shr.u64 	%rd710, %rd708, 1;
	and.b64  	%rd551, %rd707, 1;
	and.b64  	%rd552, %rd708, 2;
	or.b64  	%rd553, %rd551, %rd552;
	setp.eq.s64 	%p46, %rd553, 0;
	@%p46 bra 	$L__BB4_134;
	shr.u64 	%rd554, %rd707, 1;
	or.b64  	%rd709, %rd554, -9223372036854775808;
	add.s64 	%rd710, %rd710, %rd362;
	bra.uni 	$L__BB4_135;
$L__BB4_134:
	shr.u64 	%rd709, %rd707, 1;
$L__BB4_135:
	shr.u64 	%rd712, %rd710, 1;
	and.b64  	%rd555, %rd709, 1;
	and.b64  	%rd556, %rd710, 2;
	or.b64  	%rd557, %rd555, %rd556;
	setp.eq.s64 	%p47, %rd557, 0;
	@%p47 bra 	$L__BB4_137;
	shr.u64 	%rd558, %rd709, 1;
	or.b64  	%rd711, %rd558, -9223372036854775808;
	add.s64 	%rd712, %rd712, %rd362;
	bra.uni 	$L__BB4_138;
$L__BB4_137:
	shr.u64 	%rd711, %rd709, 1;
$L__BB4_138:
	shr.u64 	%rd714, %rd712, 1;
	and.b64  	%rd559, %rd711, 1;
	and.b64  	%rd560, %rd712, 2;
	or.b64  	%rd561, %rd559, %rd560;
	setp.eq.s64 	%p48, %rd561, 0;
	@%p48 bra 	$L__BB4_140;
	shr.u64 	%rd562, %rd711, 1;
	or.b64  	%rd713, %rd562, -9223372036854775808;
	add.s64 	%rd714, %rd714, %rd362;
	bra.uni 	$L__BB4_141;
$L__BB4_140:
	shr.u64 	%rd713, %rd711, 1;
$L__BB4_141:
	shr.u64 	%rd716, %rd714, 1;
	and.b64  	%rd563, %rd713, 1;
	and.b64  	%rd564, %rd714, 2;
	or.b64  	%rd565, %rd563, %rd564;
	setp.eq.s64 	%p49, %rd565, 0;
	@%p49 bra 	$L__BB4_143;
	shr.u64 	%rd566, %rd713, 1;
	or.b64  	%rd715, %rd566, -9223372036854775808;
	add.s64 	%rd716, %rd716, %rd362;
	bra.uni 	$L__BB4_144;
$L__BB4_143:
	shr.u64 	%rd715, %rd713, 1;
$L__BB4_144:
	shr.u64 	%rd718, %rd716, 1;
	and.b64  	%rd567, %rd715, 1;
	and.b64  	%rd568, %rd716, 2;
	or.b64  	%rd569, %rd567, %rd568;
	setp.eq.s64 	%p50, %rd569, 0;
	@%p50 bra 	$L__BB4_146;
	shr.u64 	%rd570, %rd715, 1;
	or.b64  	%rd717, %rd570, -9223372036854775808;
	add.s64 	%rd718, %rd718, %rd362;
	bra.uni 	$L__BB4_147;
$L__BB4_146:
	shr.u64 	%rd717, %rd715, 1;
$L__BB4_147:
	shr.u64 	%rd720, %rd718, 1;
	and.b64  	%rd571, %rd717, 1;
	and.b64  	%rd572, %rd718, 2;
	or.b64  	%rd573, %rd571, %rd572;
	setp.eq.s64 	%p51, %rd573, 0;
	@%p51 bra 	$L__BB4_149;
	shr.u64 	%rd574, %rd717, 1;
	or.b64  	%rd719, %rd574, -9223372036854775808;
	add.s64 	%rd720, %rd720, %rd362;
	bra.uni 	$L__BB4_150;
$L__BB4_149:
	shr.u64 	%rd719, %rd717, 1;
$L__BB4_150:
	shr.u64 	%rd722, %rd720, 1;
	and.b64  	%rd575, %rd719, 1;
	and.b64  	%rd576, %rd720, 2;
	or.b64  	%rd577, %rd575, %rd576;
	setp.eq.s64 	%p52, %rd577, 0;
	@%p52 bra 	$L__BB4_152;
	shr.u64 	%rd578, %rd719, 1;
	or.b64  	%rd721, %rd578, -9223372036854775808;
	add.s64 	%rd722, %rd722, %rd362;
	bra.uni 	$L__BB4_153;
$L__BB4_152:
	shr.u64 	%rd721, %rd719, 1;
$L__BB4_153:
	shr.u64 	%rd724, %rd722, 1;
	and.b64  	%rd579, %rd721, 1;
	and.b64  	%rd580, %rd722, 2;
	or.b64  	%rd581, %rd579, %rd580;
	setp.eq.s64 	%p53, %rd581, 0;
	@%p53 bra 	$L__BB4_155;
	shr.u64 	%rd582, %rd721, 1;
	or.b64  	%rd723, %rd582, -9223372036854775808;
	add.s64 	%rd724, %rd724, %rd362;
	bra.uni 	$L__BB4_156;
$L__BB4_155:
	shr.u64 	%rd723, %rd721, 1;
$L__BB4_156:
	shr.u64 	%rd726, %rd724, 1;
	and.b64  	%rd583, %rd723, 1;
	and.b64  	%rd584, %rd724, 2;
	or.b64  	%rd585, %rd583, %rd584;
	setp.eq.s64 	%p54, %rd585, 0;
	@%p54 bra 	$L__BB4_158;
	shr.u64 	%rd586, %rd723, 1;
	or.b64  	%rd725, %rd586, -9223372036854775808;
	add.s64 	%rd726, %rd726, %rd362;
	bra.uni 	$L__BB4_159;
$L__BB4_158:
	shr.u64 	%rd725, %rd723, 1;
$L__BB4_159:
	shr.u64 	%rd728, %rd726, 1;
	and.b64  	%rd587, %rd725, 1;
	and.b64  	%rd588, %rd726, 2;
	or.b64  	%rd589, %rd587, %rd588;
	setp.eq.s64 	%p55, %rd589, 0;
	@%p55 bra 	$L__BB4_161;
	shr.u64 	%rd590, %rd725, 1;
	or.b64  	%rd727, %rd590, -9223372036854775808;
	add.s64 	%rd728, %rd728, %rd362;
	bra.uni 	$L__BB4_162;
$L__BB4_161:
	shr.u64 	%rd727, %rd725, 1;
$L__BB4_162:
	shr.u64 	%rd730, %rd728, 1;
	and.b64  	%rd591, %rd727, 1;
	and.b64  	%rd592, %rd728, 2;
	or.b64  	%rd593, %rd591, %rd592;
	setp.eq.s64 	%p56, %rd593, 0;
	@%p56 bra 	$L__BB4_164;
	shr.u64 	%rd594, %rd727, 1;
	or.b64  	%rd729, %rd594, -9223372036854775808;
	add.s64 	%rd730, %rd730, %rd362;
	bra.uni 	$L__BB4_165;
$L__BB4_164:
	shr.u64 	%rd729, %rd727, 1;
$L__BB4_165:
	shr.u64 	%rd732, %rd730, 1;
	and.b64  	%rd595, %rd729, 1;
	and.b64  	%rd596, %rd730, 2;
	or.b64  	%rd597, %rd595, %rd596;
	setp.eq.s64 	%p57, %rd597, 0;
	@%p57 bra 	$L__BB4_167;
	shr.u64 	%rd598, %rd729, 1;
	or.b64  	%rd731, %rd598, -9223372036854775808;
	add.s64 	%rd732, %rd732, %rd362;
	bra.uni 	$L__BB4_168;
$L__BB4_167:
	shr.u64 	%rd731, %rd729, 1;
$L__BB4_168:
	shr.u64 	%rd734, %rd732, 1;
	and.b64  	%rd599, %rd731, 1;
	and.b64  	%rd600, %rd732, 2;
	or.b64  	%rd601, %rd599, %rd600;
	setp.eq.s64 	%p58, %rd601, 0;
	@%p58 bra 	$L__BB4_170;
	shr.u64 	%rd602, %rd731, 1;
	or.b64  	%rd733, %rd602, -9223372036854775808;
	add.s64 	%rd734, %rd734, %rd362;
	bra.uni 	$L__BB4_171;
$L__BB4_170:
	shr.u64 	%rd733, %rd731, 1;
$L__BB4_171:
	shr.u64 	%rd736, %rd734, 1;
	and.b64  	%rd603, %rd733, 1;
	and.b64  	%rd604, %rd734, 2;
	or.b64  	%rd605, %rd603, %rd604;
	setp.eq.s64 	%p59, %rd605, 0;
	@%p59 bra 	$L__BB4_173;
	shr.u64 	%rd606, %rd733, 1;
	or.b64  	%rd735, %rd606, -9223372036854775808;
	add.s64 	%rd736, %rd736, %rd362;
	bra.uni 	$L__BB4_174;
$L__BB4_173:
	shr.u64 	%rd735, %rd733, 1;
$L__BB4_174:
	shr.u64 	%rd738, %rd736, 1;
	and.b64  	%rd607, %rd735, 1;
	and.b64  	%rd608, %rd736, 2;
	or.b64  	%rd609, %rd607, %rd608;
	setp.eq.s64 	%p60, %rd609, 0;
	@%p60 bra 	$L__BB4_176;
	shr.u64 	%rd610, %rd735, 1;
	or.b64  	%rd737, %rd610, -9223372036854775808;
	add.s64 	%rd738, %rd738, %rd362;
	bra.uni 	$L__BB4_177;
$L__BB4_176:
	shr.u64 	%rd737, %rd735, 1;
$L__BB4_177:
	shr.u64 	%rd740, %rd738, 1;
	and.b64  	%rd611, %rd737, 1;
	and.b64  	%rd612, %rd738, 2;
	or.b64  	%rd613, %rd611, %rd612;
	setp.eq.s64 	%p61, %rd613, 0;
	@%p61 bra 	$L__BB4_179;
	shr.u64 	%rd614, %rd737, 1;
	or.b64  	%rd739, %rd614, -9223372036854775808;
	add.s64 	%rd740, %rd740, %rd362;
	bra.uni 	$L__BB4_180;
$L__BB4_179:
	shr.u64 	%rd739, %rd737, 1;
$L__BB4_180:
	and.b64  	%rd615, %rd739, 1;
	and.b64  	%rd616, %rd740, 2;
	or.b64  	%rd617, %rd615, %rd616;
	setp.eq.s64 	%p62, %rd617, 0;
	shr.u64 	%rd618, %rd739, 1;
	or.b64  	%rd619, %rd618, -9223372036854775808;
	selp.b64 	%rd620, %rd618, %rd619, %p62;
	st.param.b64 	[func_retval0], %rd620;
	ret;

}
.func _Z6bn_llmmmPmS_(
	.param .b64 _Z6bn_llmmmPmS__param_0,
	.param .b64 _Z6bn_llmmmPmS__param_1,
	.param .b64 _Z6bn_llmmmPmS__param_2,
	.param .b64 _Z6bn_llmmmPmS__param_3
)
{
	.reg .b64 	%rd<28>;

	ld.param.u64 	%rd1, [_Z6bn_llmmmPmS__param_0];
	ld.param.u64 	%rd2, [_Z6bn_llmmmPmS__param_1];
	ld.param.u64 	%rd3, [_Z6bn_llmmmPmS__param_2];
	ld.param.u64 	%rd4, [_Z6bn_llmmmPmS__param_3];
	cvta.to.local.u64 	%rd5, %rd4;
	cvta.to.local.u64 	%rd6, %rd3;
	and.b64  	%rd7, %rd1, 4294967295;
	and.b64  	%rd8, %rd2, 4294967295;
	mul.lo.s64 	%rd9, %rd8, %rd7;
	shr.u64 	%rd10, %rd1, 32;
	mul.lo.s64 	%rd11, %rd8, %rd10;
	shr.u64 	%rd12, %rd2, 32;
	mul.lo.s64 	%rd13, %rd12, %rd7;
	and.b64  	%rd14, %rd9, 4294967295;
	shr.u64 	%rd15, %rd9, 32;
	and.b64  	%rd16, %rd11, 4294967295;
	and.b64  	%rd17, %rd13, 4294967295;
	add.s64 	%rd18, %rd16, %rd17;
	add.s64 	%rd19, %rd18, %rd15;
	shl.b64 	%rd20, %rd19, 32;
	or.b64  	%rd21, %rd20, %rd14;
	shr.u64 	%rd22, %rd19, 32;
	shr.u64 	%rd23, %rd11, 32;
	mad.lo.s64 	%rd24, %rd12, %rd10, %rd23;
	shr.u64 	%rd25, %rd13, 32;
	add.s64 	%rd26, %rd24, %rd25;
	add.s64 	%rd27, %rd26, %rd22;
	st.local.u64 	[%rd6], %rd21;
	st.local.u64 	[%rd5], %rd27;
	ret;

}
.func _Z5bn_lmP2bnmS0_(
	.param .b64 _Z5bn_lmP2bnmS0__param_0,
	.param .b64 _Z5bn_lmP2bnmS0__param_1,
	.param .b64 _Z5bn_lmP2bnmS0__param_2
)
{
	.local .align 8 .b8 	__local_depot6[16];
	.reg .b64 	%SP;
	.reg .b64 	%SPL;
	.reg .pred 	%p<2>;
	.reg .b64 	%rd<521>;

	mov.u64 	%SPL, __local_depot6;
	cvta.local.u64 	%SP, %SPL;
	ld.param.u64 	%rd1, [_Z5bn_lmP2bnmS0__param_0];
	ld.param.u64 	%rd2, [_Z5bn_lmP2bnmS0__param_1];
	ld.param.u64 	%rd3, [_Z5bn_lmP2bnmS0__param_2];
	cvta.to.local.u64 	%rd4, %rd3;
	add.u64 	%rd5, %SP, 0;
	add.u64 	%rd6, %SPL, 0;
	add.u64 	%rd7, %SP, 8;
	add.u64 	%rd8, %SPL, 8;
	ld.u64 	%rd9, [%rd1+8];
	{ // callseq 2, 0
	.param .b64 param0;
	st.param.b64 	[param0], %rd9;
	.param .b64 param1;
	st.param.b64 	[param1], %rd2;
	.param .b64 param2;
	st.param.b64 	[param2], %rd5;
	.param .b64 param3;
	st.param.b64 	[param3], %rd7;
	call.uni 
	_Z6bn_llmmmPmS_, 
	(
	param0, 
	param1, 
	param2, 
	param3
	);
	} // callseq 2
	ld.local.u64 	%rd10, [%rd6];
	st.local.u64 	[%rd4+8], %rd10;
	ld.local.u64 	%rd11, [%rd8];
	ld.u64 	%rd12, [%rd1+16];
	{ // callseq 3, 0
	.param .b64 param0;
	st.param.b64 	[param0], %rd12;
	.param .b64 param1;
	st.param.b64 	[param1], %rd2;
	.param .b64 param2;
	st.param.b64 	[param2], %rd5;
	.param .b64 param3;
	st.param.b64 	[param3], %rd7;
	call.uni 
	_Z6bn_llmmmPmS_, 
	(
	param0, 
	param1, 
	param2, 
	param3
	);
	} // callseq 3
	ld.local.u64 	%rd13, [%rd6];
	and.b64  	%rd14, %rd13, 4294967295;
	add.s64 	%rd15, %rd14, %rd11;
	and.b64  	%rd16, %rd15, 4294967295;
	shr.u64 	%rd17, %rd15, 32;
	shr.u64 	%rd18, %rd13, 32;
	add.s64 	%rd19, %rd17, %rd18;
	shl.b64 	%rd20, %rd19, 32;
	or.b64  	%rd21, %rd20, %rd16;
	shr.u64 	%rd22, %rd19, 32;
	st.local.u64 	[%rd4+16], %rd21;
	ld.local.u64 	%rd23, [%rd8];
	add.s64 	%rd24, %rd22, %rd23;
	ld.u64 	%rd25, [%rd1+24];
	{ // callseq 4, 0
	.param .b64 param0;
	st.param.b64 	[param0], %rd25;
	.param .b64 param1;
	st.param.b64 	[param1], %rd2;
	.param .b64 param2;
	st.param.b64 	[param2], %rd5;
	.param .b64 param3;
	st.param.b64 	[param3], %rd7;
	call.uni 
	_Z6bn_llmmmPmS_, 
	(
	param0, 
	param1, 
	param2, 
	param3
	);
	} // callseq 4
	ld.local.u64 	%rd26, [%rd6];
	and.b64  	%rd27, %rd26, 4294967295;
	add.s64 	%rd28, %rd27, %rd24;
	and.b64  	%rd29, %rd28, 4294967295;
	shr.u64 	%rd30, %rd28, 32;
	shr.u64 	%rd31, %rd26, 32;
	add.s64 	%rd32, %rd30, %rd31;
	shl.b64 	%rd33, %rd32, 32;
	or.b64  	%rd34, %rd33, %rd29;
	shr.u64 	%rd35, %rd32, 32;
	st.local.u64 	[%rd4+24], %rd34;
	ld.local.u64 	%rd36, [%rd8];
	add.s64 	%rd37, %rd35, %rd36;
	ld.u64 	%rd38, [%rd1+32];
	{ // callseq 5, 0
	.param .b64 param0;
	st.param.b64 	[param0], %rd38;
	.param .b64 param1;
	st.param.b64 	[param1], %rd2;
	.param .b64 param2;
	st.param.b64 	[param2], %rd5;
	.param .b64 param3;
	st.param.b64 	[param3], %rd7;
	call.uni 
	_Z6bn_llmmmPmS_, 
	(
	param0, 
	param1, 
	param2, 
	param3
	);
	} // callseq 5
	ld.local.u64 	%rd39, [%rd6];
	and.b64  	%rd40, %rd39, 4294967295;
	add.s64 	%rd41, %rd40, %rd37;
	and.b64  	%rd42, %rd41, 4294967295;
	shr.u64 	%rd43, %rd41, 32;
	shr.u64 	%rd44, %rd39, 32;
	add.s64 	%rd45, %rd43, %rd44;
	shl.b64 	%rd46, %rd45, 32;
	or.b64  	%rd47, %rd46, %rd42;
	shr.u64 	%rd48, %rd45, 32;
	st.local.u64 	[%rd4+32], %rd47;
	ld.local.u64 	%rd49, [%rd8];
	add.s64 	%rd50, %rd48, %rd49;
	ld.u64 	%rd51, [%rd1+40];
	{ // callseq 6, 0
	.param .b64 param0;
	st.param.b64 	[param0], %rd51;
	.param .b64 param1;
	st.param.b64 	[param1], %rd2;
	.param .b64 param2;
	st.param.b64 	[param2], %rd5;
	.param .b64 param3;
	st.param.b64 	[param3], %rd7;
	call.uni 
	_Z6bn_llmmmPmS_, 
	(
	param0, 
	param1, 
	param2, 
	param3
	);
	} // callseq 6
	ld.local.u64 	%rd52, [%rd6];
	and.b64  	%rd53, %rd52, 4294967295;
	add.s64 	%rd54, %rd53, %rd50;
	and.b64  	%rd55, %rd54, 4294967295;
	shr.u64 	%rd56, %rd54, 32;
	shr.u64 	%rd57, %rd52, 32;
	add.s64 	%rd58, %rd56, %rd57;
	shl.b64 	%rd59, %rd58, 32;
	or.b64  	%rd60, %rd59, %rd55;
	shr.u64 	%rd61, %rd58, 32;
	st.local.u64 	[%rd4+40], %rd60;
	ld.local.u64 	%rd62, [%rd8];
	add.s64 	%rd63, %rd61, %rd62;
	ld.u64 	%rd64, [%rd1+48];
	{ // callseq 7, 0
	.param .b64 param0;
	st.param.b64 	[param0], %rd64;
	.param .b64 param1;
	st.param.b64 	[param1], %rd2;
	.param .b64 param2;
	st.param.b64 	[param2], %rd5;
	.param .b64 param3;
	st.param.b64 	[param3], %rd7;
	call.uni 
	_Z6bn_llmmmPmS_, 
	(
	param0, 
	param1, 
	param2, 
	param3
	);
	} // callseq 7
	ld.local.u64 	%rd65, [%rd6];
	and.b64  	%rd66, %rd65, 4294967295;
	add.s64 	%rd67, %rd66, %rd63;
	and.b64  	%rd68, %rd67, 4294967295;
	shr.u64 	%rd69, %rd67, 32;
	shr.u64 	%rd70, %rd65, 32;
	add.s64 	%rd71, %rd69, %rd70;
	shl.b64 	%rd72, %rd71, 32;
	or.b64  	%rd73, %rd72, %rd68;
	shr.u64 	%rd74, %rd71, 32;
	st.local.u64 	[%rd4+48], %rd73;
	ld.local.u64 	%rd75, [%rd8];
	add.s64 	%rd76, %rd74, %rd75;
	ld.u64 	%rd77, [%rd1+56];
	{ // callseq 8, 0
	.param .b64 param0;
	st.param.b64 	[param0], %rd77;
	.param .b64 param1;
	st.param.b64 	[param1], %rd2;
	.param .b64 param2;
	st.param.b64 	[param2], %rd5;
	.param .b64 param3;
	st.param.b64 	[param3], %rd7;
	call.uni 
	_Z6bn_llmmmPmS_, 
	(
	param0, 
	param1, 
	param2, 
	param3
	);
	} // callseq 8
	ld.local.u64 	%rd78, [%rd6];
	and.b64  	%rd79, %rd78, 4294967295;
	add.s64 	%rd80, %rd79, %rd76;
	and.b64  	%rd81, %rd80, 4294967295;
	shr.u64 	%rd82, %rd80, 32;
	shr.u64 	%rd83, %rd78, 32;
	add.s64 	%rd84, %rd82, %rd83;
	shl.b64 	%rd85, %rd84, 32;
	or.b64  	%rd86, %rd85, %rd81;
	shr.u64 	%rd87, %rd84, 32;
	st.local.u64 	[%rd4+56], %rd86;
	ld.local.u64 	%rd88, [%rd8];
	add.s64 	%rd89, %rd87, %rd88;
	ld.u64 	%rd90, [%rd1+64];
	{ // callseq 9, 0
	.param .b64 param0;
	st.param.b64 	[param0], %rd90;
	.param .b64 param1;
	st.param.b64 	[param1], %rd2;
	.param .b64 param2;
	st.param.b64 	[param2], %rd5;
	.param .b64 param3;
	st.param.b64 	[param3], %rd7;
	call.uni 
	_Z6bn_llmmmPmS_, 
	(
	param0, 
	param1, 
	param2, 
	param3
	);
	} // callseq 9
	ld.local.u64 	%rd91, [%rd6];
	and.b64  	%rd92, %rd91, 4294967295;
	add.s64 	%rd93, %rd92, %rd89;
	and.b64  	%rd94, %rd93, 4294967295;
	shr.u64 	%rd95, %rd93, 32;
	shr.u64 	%rd96, %rd91, 32;
	add.s64 	%rd97, %rd95, %rd96;
	shl.b64 	%rd98, %rd97, 32;
	or.b64  	%rd99, %rd98, %rd94;
	shr.u64 	%rd100, %rd97, 32;
	st.local.u64 	[%rd4+64], %rd99;
	ld.local.u64 	%rd101, [%rd8];
	add.s64 	%rd102, %rd100, %rd101;
	ld.u64 	%rd103, [%rd1+72];
	{ // callseq 10, 0
	.param .b64 param0;
	st.param.b64 	[param0], %rd103;
	.param .b64 param1;
	st.param.b64 	[param1], %rd2;
	.param .b64 param2;
	st.param.b64 	[param2], %rd5;
	.param .b64 param3;
	st.param.b64 	[param3], %rd7;
	call.uni 
	_Z6bn_llmmmPmS_, 
	(
	param0, 
	param1, 
	param2, 
	param3
	);
	} // callseq 10
	ld.local.u64 	%rd104, [%rd6];
	and.b64  	%rd105, %rd104, 4294967295;
	add.s64 	%rd106, %rd105, %rd102;
	and.b64  	%rd107, %rd106, 4294967295;
	shr.u64 	%rd108, %rd106, 32;
	shr.u64 	%rd109, %rd104, 32;
	add.s64 	%rd110, %rd108, %rd109;
	shl.b64 	%rd111, %rd110, 32;
	or.b64  	%rd112, %rd111, %rd107;
	shr.u64 	%rd113, %rd110, 32;
	st.local.u64 	[%rd4+72], %rd112;
	ld.local.u64 	%rd114, [%rd8];
	add.s64 	%rd115, %rd113, %rd114;
	ld.u64 	%rd116, [%rd1+80];
	{ // callseq 11, 0
	.param .b64 param0;
	st.param.b64 	[param0], %rd116;
	.param .b64 param1;
	st.param.b64 	[param1], %rd2;
	.param .b64 param2;
	st.param.b64 	[param2], %rd5;
	.param .b64 param3;
	st.param.b64 	[param3], %rd7;
	call.uni 
	_Z6bn_llmmmPmS_, 
	(
	param0, 
	param1, 
	param2, 
	param3
	);
	} // callseq 11
	ld.local.u64 	%rd117, [%rd6];
	and.b64  	%rd118, %rd117, 4294967295;
	add.s64 	%rd119, %rd118, %rd115;
	and.b64  	%rd120, %rd119, 4294967295;
	shr.u64 	%rd121, %rd119, 32;
	shr.u64 	%rd122, %rd117, 32;
	add.s64 	%rd123, %rd121, %rd122;
	shl.b64 	%rd124, %rd123, 32;
	or.b64  	%rd125, %rd124, %rd120;
	shr.u64 	%rd126, %rd123, 32;
	st.local.u64 	[%rd4+80], %rd125;
	ld.local.u64 	%rd127, [%rd8];
	add.s64 	%rd128, %rd126, %rd127;
	ld.u64 	%rd129, [%rd1+88];
	{ // callseq 12, 0
	.param .b64 param0;
	st.param.b64 	[param0], %rd129;
	.param .b64 param1;
	st.param.b64 	[param1], %rd2;
	.param .b64 param2;
	st.param.b64 	[param2], %rd5;
	.param .b64 param3;
	st.param.b64 	[param3], %rd7;
	call.uni 
	_Z6bn_llmmmPmS_, 
	(
	param0, 
	param1, 
	param2, 
	param3
	);
	} // callseq 12
	ld.local.u64 	%rd130, [%rd6];
	and.b64  	%rd131, %rd130, 4294967295;
	add.s64 	%rd132, %rd131, %rd128;
	and.b64  	%rd133, %rd132, 4294967295;
	shr.u64 	%rd134, %rd132, 32;
	shr.u64 	%rd135, %rd130, 32;
	add.s64 	%rd136, %rd134, %rd135;
	shl.b64 	%rd137, %rd136, 32;
	or.b64  	%rd138, %rd137, %rd133;
	shr.u64 	%rd139, %rd136, 32;
	st.local.u64 	[%rd4+88], %rd138;
	ld.local.u64 	%rd140, [%rd8];
	add.s64 	%rd141, %rd139, %rd140;
	ld.u64 	%rd142, [%rd1+96];
	{ // callseq 13, 0
	.param .b64 param0;
	st.param.b64 	[param0], %rd142;
	.param .b64 param1;
	st.param.b64 	[param1], %rd2;
	.param .b64 param2;
	st.param.b64 	[param2], %rd5;
	.param .b64 param3;
	st.param.b64 	[param3], %rd7;
	call.uni 
	_Z6bn_llmmmPmS_, 
	(
	param0, 
	param1, 
	param2, 
	param3
	);
	} // callseq 13
	ld.local.u64 	%rd143, [%rd6];
	and.b64  	%rd144, %rd143, 4294967295;
	add.s64 	%rd145, %rd144, %rd141;
	and.b64  	%rd146, %rd145, 4294967295;
	shr.u64 	%rd147, %rd145, 32;
	shr.u64 	%rd148, %rd143, 32;
	add.s64 	%rd149, %rd147, %rd148;
	shl.b64 	%rd150, %rd149, 32;
	or.b64  	%rd151, %rd150, %rd146;
	shr.u64 	%rd152, %rd149, 32;
	st.local.u64 	[%rd4+96], %rd151;
	ld.local.u64 	%rd153, [%rd8];
	add.s64 	%rd154, %rd152, %rd153;
	ld.u64 	%rd155, [%rd1+104];
	{ // callseq 14, 0
	.param .b64 param0;
	st.param.b64 	[param0], %rd155;
	.param .b64 param1;
	st.param.b64 	[param1], %rd2;
	.param .b64 param2;
	st.param.b64 	[param2], %rd5;
	.param .b64 param3;
	st.param.b64 	[param3], %rd7;
	call.uni 
	_Z6bn_llmmmPmS_, 
	(
	param0, 
	param1, 
	param2, 
	param3
	);
	} // callseq 14
	ld.local.u64 	%rd156, [%rd6];
	and.b64  	%rd157, %rd156, 4294967295;
	add.s64 	%rd158, %rd157, %rd154;
	and.b64  	%rd159, %rd158, 4294967295;
	shr.u64 	%rd160, %rd158, 32;
	shr.u64 	%rd161, %rd156, 32;
	add.s64 	%rd162, %rd160, %rd161;
	shl.b64 	%rd163, %rd162, 32;
	or.b64  	%rd164, %rd163, %rd159;
	shr.u64 	%rd165, %rd162, 32;
	st.local.u64 	[%rd4+104], %rd164;
	ld.local.u64 	%rd166, [%rd8];
	add.s64 	%rd167, %rd165, %rd166;
	ld.u64 	%rd168, [%rd1+112];
	{ // callseq 15, 0
	.param .b64 param0;
	st.param.b64 	[param0], %rd168;
	.param .b64 param1;
	st.param.b64 	[param1], %rd2;
	.param .b64 param2;
	st.param.b64 	[param2], %rd5;
	.param .b64 param3;
	st.param.b64 	[param3], %rd7;
	call.uni 
	_Z6bn_llmmmPmS_, 
	(
	param0, 
	param1, 
	param2, 
	param3
	);
	} // callseq 15
	ld.local.u64 	%rd169, [%rd6];
	and.b64  	%rd170, %rd169, 4294967295;
	add.s64 	%rd171, %rd170, %rd167;
	and.b64  	%rd172, %rd171, 4294967295;
	shr.u64 	%rd173, %rd171, 32;
	shr.u64 	%rd174, %rd169, 32;
	add.s64 	%rd175, %rd173, %rd174;
	shl.b64 	%rd176, %rd175, 32;
	or.b64  	%rd177, %rd176, %rd172;
	shr.u64 	%rd178, %rd175, 32;
	st.local.u64 	[%rd4+112], %rd177;
	ld.local.u64 	%rd179, [%rd8];
	add.s64 	%rd180, %rd178, %rd179;
	ld.u64 	%rd181, [%rd1+120];
	{ // callseq 16, 0
	.param .b64 param0;
	st.param.b64 	[param0], %rd181;
	.param .b64 param1;
	st.param.b64 	[param1], %rd2;
	.param .b64 param2;
	st.param.b64 	[param2], %rd5;
	.param .b64 param3;
	st.param.b64 	[param3], %rd7;
	call.uni 
	_Z6bn_llmmmPmS_, 
	(
	param0, 
	param1, 
	param2, 
	param3
	);
	} // callseq 16
	ld.local.u64 	%rd182, [%rd6];
	and.b64  	%rd183, %rd182, 4294967295;
	add.s64 	%rd184, %rd183, %rd180;
	and.b64  	%rd185, %rd184, 4294967295;
	shr.u64 	%rd186, %rd184, 32;
	shr.u64 	%rd187, %rd182, 32;
	add.s64 	%rd188, %rd186, %rd187;
	shl.b64 	%rd189, %rd188, 32;
	or.b64  	%rd190, %rd189, %rd185;
	shr.u64 	%rd191, %rd188, 32;
	st.local.u64 	[%rd4+120], %rd190;
	ld.local.u64 	%rd192, [%rd8];
	add.s64 	%rd193, %rd191, %rd192;
	ld.u64 	%rd194, [%rd1+128];
	{ // callseq 17, 0
	.param .b64 param0;
	st.param.b64 	[param0], %rd194;
	.param .b64 param1;
	st.param.b64 	[param1], %rd2;
	.param .b64 param2;
	st.param.b64 	[param2], %rd5;
	.param .b64 param3;
	st.param.b64 	[param3], %rd7;
	call.uni 
	_Z6bn_llmmmPmS_, 
	(
	param0, 
	param1, 
	param2, 
	param3
	);
	} // callseq 17
	ld.local.u64 	%rd195, [%rd6];
	and.b64  	%rd196, %rd195, 4294967295;
	add.s64 	%rd197, %rd196, %rd193;
	and.b64  	%rd198, %rd197, 4294967295;
	shr.u64 	%rd199, %rd197, 32;
	shr.u64 	%rd200, %rd195, 32;
	add.s64 	%rd201, %rd199, %rd200;
	shl.b64 	%rd202, %rd201, 32;
	or.b64  	%rd203, %rd202, %rd198;
	shr.u64 	%rd204, %rd201, 32;
	st.local.u64 	[%rd4+128], %rd203;
	ld.local.u64 	%rd205, [%rd8];
	add.s64 	%rd206, %rd204, %rd205;
	ld.u64 	%rd207, [%rd1+136];
	{ // callseq 18, 0
	.param .b64 param0;
	st.param.b64 	[param0], %rd207;
	.param .b64 param1;
	st.param.b64 	[param1], %rd2;
	.param .b64 param2;
	st.param.b64 	[param2], %rd5;
	.param .b64 param3;
	st.param.b64 	[param3], %rd7;
	call.uni 
	_Z6bn_llmmmPmS_, 
	(
	param0, 
	param1, 
	param2, 
	param3
	);
	} // callseq 18
	ld.local.u64 	%rd208, [%rd6];
	and.b64  	%rd209, %rd208, 4294967295;
	add.s64 	%rd210, %rd209, %rd206;
	and.b64  	%rd211, %rd210, 4294967295;
	shr.u64 	%rd212, %rd210, 32;
	shr.u64 	%rd213, %rd208, 32;
	add.s64 	%rd214, %rd212, %rd213;
	shl.b64 	%rd215, %rd214, 32;
	or.b64  	%rd216, %rd215, %rd211;
	shr.u64 	%rd217, %rd214, 32;
	st.local.u64 	[%rd4+136], %rd216;
	ld.local.u64 	%rd218, [%rd8];
	add.s64 	%rd219, %rd217, %rd218;
	ld.u64 	%rd220, [%rd1+144];
	{ // callseq 19, 0
	.param .b64 param0;
	st.param.b64 	[param0], %rd220;
	.param .b64 param1;
	st.param.b64 	[param1], %rd2;
	.param .b64 param2;
	st.param.b64 	[param2], %rd5;
	.param .b64 param3;
	st.param.b64 	[param3], %rd7;
	call.uni 
	_Z6bn_llmmmPmS_, 
	(
	param0, 
	param1, 
	param2, 
	param3
	);
	} // callseq 19
	ld.local.u64 	%rd221, [%rd6];
	and.b64  	%rd222, %rd221, 4294967295;
	add.s64 	%rd223, %rd222, %rd219;
	and.b64  	%rd224, %rd223, 4294967295;
	shr.u64 	%rd225, %rd223, 32;
	shr.u64 	%rd226, %rd221, 32;
	add.s64 	%rd227, %rd225, %rd226;
	shl.b64 	%rd228, %rd227, 32;
	or.b64  	%rd229, %rd228, %rd224;
	shr.u64 	%rd230, %rd227, 32;
	st.local.u64 	[%rd4+144], %rd229;
	ld.local.u64 	%rd231, [%rd8];
	add.s64 	%rd232, %rd230, %rd231;
	ld.u64 	%rd233, [%rd1+152];
	{ // callseq 20, 0
	.param .b64 param0;
	st.param.b64 	[param0], %rd233;
	.param .b64 param1;
	st.param.b64 	[param1], %rd2;
	.param .b64 param2;
	st.param.b64 	[param2], %rd5;
	.param .b64 param3;
	st.param.b64 	[param3], %rd7;
	call.uni 
	_Z6bn_llmmmPmS_, 
	(
	param0, 
	param1, 
	param2, 
	param3
	);
	} // callseq 20
	ld.local.u64 	%rd234, [%rd6];
	and.b64  	%rd235, %rd234, 4294967295;
	add.s64 	%rd236, %rd235, %rd232;
	and.b64  	%rd237, %rd236, 4294967295;
	shr.u64 	%rd238, %rd236, 32;
	shr.u64 	%rd239, %rd234, 32;
	add.s64 	%rd240, %rd238, %rd239;
	shl.b64 	%rd241, %rd240, 32;
	or.b64  	%rd242, %rd241, %rd237;
	shr.u64 	%rd243, %rd240, 32;
	st.local.u64 	[%rd4+152], %rd242;
	ld.local.u64 	%rd244, [%rd8];
	add.s64 	%rd245, %rd243, %rd244;
	ld.u64 	%rd246, [%rd1+160];
	{ // callseq 21, 0
	.param .b64 param0;
	st.param.b64 	[param0], %rd246;
	.param .b64 param1;
	st.param.b64 	[param1], %rd2;
	.param .b64 param2;
	st.param.b64 	[param2], %rd5;
	.param .b64 param3;
	st.param.b64 	[param3], %rd7;
	call.uni 
	_Z6bn_llmmmPmS_, 
	(
	param0, 
	param1, 
	param2, 
	param3
	);
	} // callseq 21
	ld.local.u64 	%rd247, [%rd6];
	and.b64  	%rd248, %rd247, 4294967295;
	add.s64 	%rd249, %rd248, %rd245;
	and.b64  	%rd250, %rd249, 4294967295;
	shr.u64 	%rd251, %rd249, 32;
	shr.u64 	%rd252, %rd247, 32;
	add.s64 	%rd253, %rd251, %rd252;
	shl.b64 	%rd254, %rd253, 32;
	or.b64  	%rd255, %rd254, %rd250;
	shr.u64 	%rd256, %rd253, 32;
	st.local.u64 	[%rd4+160], %rd255;
	ld.local.u64 	%rd257, [%rd8];
	add.s64 	%rd258, %rd256, %rd257;
	ld.u64 	%rd259, [%rd1+168];
	{ // callseq 22, 0
	.param .b64 param0;
	st.param.b64 	[param0], %rd259;
	.param .b64 param1;
	st.param.b64 	[param1], %rd2;
	.param .b64 param2;
	st.param.b64 	[param2], %rd5;
	.param .b64 param3;
	st.param.b64 	[param3], %rd7;
	call.uni 
	_Z6bn_llmmmPmS_, 
	(
	param0, 
	param1, 
	param2, 
	param3
	);
	} // callseq 22
	ld.local.u64 	%rd260, [%rd6];
	and.b64  	%rd261, %rd260, 4294967295;
	add.s64 	%rd262, %rd261, %rd258;
	and.b64  	%rd263, %rd262, 4294967295;
	shr.u64 	%rd264, %rd262, 32;
	shr.u64 	%rd265, %rd260, 32;
	add.s64 	%rd266, %rd264, %rd265;
	shl.b64 	%rd267, %rd266, 32;
	or.b64  	%rd268, %rd267, %rd263;
	shr.u64 	%rd269, %rd266, 32;
	st.local.u64 	[%rd4+168], %rd268;
	ld.local.u64 	%rd270, [%rd8];
	add.s64 	%rd271, %rd269, %rd270;
	ld.u64 	%rd272, [%rd1+176];
	{ // callseq 23, 0
	.param .b64 param0;
	st.param.b64 	[param0], %rd272;
	.param .b64 param1;
	st.param.b64 	[param1], %rd2;
	.param .b64 param2;
	st.param.b64 	[param2], %rd5;
	.param .b64 param3;
	st.param.b64 	[param3], %rd7;
	call.uni 
	_Z6bn_llmmmPmS_, 
	(
	param0, 
	param1, 
	param2, 
	param3
	);
	} // callseq 23
	ld.local.u64 	%rd273, [%rd6];
	and.b64  	%rd274, %rd273, 4294967295;
	add.s64 	%rd275, %rd274, %rd271;
	and.b64  	%rd276, %rd275, 4294967295;
	shr.u64 	%rd277, %rd275, 32;
	shr.u64 	%rd278, %rd273, 32;
	add.s64 	%rd279, %rd277, %rd278;
	shl.b64 	%rd280, %rd279, 32;
	or.b64  	%rd281, %rd280, %rd276;
	shr.u64 	%rd282, %rd279, 32;
	st.local.u64 	[%rd4+176], %rd281;
	ld.local.u64 	%rd283, [%rd8];
	add.s64 	%rd284, %rd282, %rd283;
	ld.u64 	%rd285, [%rd1+184];
	{ // callseq 24, 0
	.param .b64 param0;
	st.param.b64 	[param0], %rd285;
	.param .b64 param1;
	st.param.b64 	[param1], %rd2;
	.param .b64 param2;
	st.param.b64 	[param2], %rd5;
	.param .b64 param3;
	st.param.b64 	[param3], %rd7;
	call.uni 
	_Z6bn_llmmmPmS_, 
	(
	param0, 
	param1, 
	param2, 
	param3
	);
	} // callseq 24
	ld.local.u64 	%rd286, [%rd6];
	and.b64  	%rd287, %rd286, 4294967295;
	add.s64 	%rd288, %rd287, %rd284;
	and.b64  	%rd289, %rd288, 4294967295;
	shr.u64 	%rd290, %rd288, 32;
	shr.u64 	%rd291, %rd286, 32;
	add.s64 	%rd292, %rd290, %rd291;
	shl.b64 	%rd293, %rd292, 32;
	or.b64  	%rd294, %rd293, %rd289;
	shr.u64 	%rd295, %rd292, 32;
	st.local.u64 	[%rd4+184], %rd294;
	ld.local.u64 	%rd296, [%rd8];
	add.s64 	%rd297, %rd295, %rd296;
	ld.u64 	%rd298, [%rd1+192];
	{ // callseq 25, 0
	.param .b64 param0;
	st.param.b64 	[param0], %rd298;
	.param .b64 param1;
	st.param.b64 	[param1], %rd2;
	.param .b64 param2;
	st.param.b64 	[param2], %rd5;
	.param .b64 param3;
	st.param.b64 	[param3], %rd7;
	call.uni 
	_Z6bn_llmmmPmS_, 
	(
	param0, 
	param1, 
	param2, 
	param3
	);
	} // callseq 25
	ld.local.u64 	%rd299, [%rd6];
	and.b64  	%rd300, %rd299, 4294967295;
	add.s64 	%rd301, %rd300, %rd297;
	and.b64  	%rd302, %rd301, 4294967295;
	shr.u64 	%rd303, %rd301, 32;
	shr.u64 	%rd304, %rd299, 32;
	add.s64 	%rd305, %rd303, %rd304;
	shl.b64 	%rd306, %rd305, 32;
	or.b64  	%rd307, %rd306, %rd302;
	shr.u64 	%rd308, %rd305, 32;
	st.local.u64 	[%rd4+192], %rd307;
	ld.local.u64 	%rd309, [%rd8];
	add.s64 	%rd310, %rd308, %rd309;
	ld.u64 	%rd311, [%rd1+200];
	{ // callseq 26, 0
	.param .b64 param0;
	st.param.b64 	[param0], %rd311;
	.param .b64 param1;
	st.param.b64 	[param1], %rd2;
	.param .b64 param2;
	st.param.b64 	[param2], %rd5;
	.param .b64 param3;
	st.param.b64 	[param3], %rd7;
	call.uni 
	_Z6bn_llmmmPmS_, 
	(
	param0, 
	param1, 
	param2, 
	param3
	);
	} // callseq 26
	ld.local.u64 	%rd312, [%rd6];
	and.b64  	%rd313, %rd312, 4294967295;
	add.s64 	%rd314, %rd313, %rd310;
	and.b64  	%rd315, %rd314, 4294967295;
	shr.u64 	%rd316, %rd314, 32;
	shr.u64 	%rd317, %rd312, 32;
	add.s64 	%rd318, %rd316, %rd317;
	shl.b64 	%rd319, %rd318, 32;
	or.b64  	%rd320, %rd319, %rd315;
	shr.u64 	%rd321, %rd318, 32;
	st.local.u64 	[%rd4+200], %rd320;
	ld.local.u64 	%rd322, [%rd8];
	add.s64 	%rd323, %rd321, %rd322;
	ld.u64 	%rd324, [%rd1+208];
	{ // callseq 27, 0
	.param .b64 param0;
	st.param.b64 	[param0], %rd324;
	.param .b64 param1;
	st.param.b64 	[param1], %rd2;
	.param .b64 param2;
	st.param.b64 	[param2], %rd5;
	.param .b64 param3;
	st.param.b64 	[param3], %rd7;
	call.uni 
	_Z6bn_llmmmPmS_, 
	(
	param0, 
	param1, 
	param2, 
	param3
	);
	} // callseq 27
	ld.local.u64 	%rd325, [%rd6];
	and.b64  	%rd326, %rd325, 4294967295;
	add.s64 	%rd327, %rd326, %rd323;
	and.b64  	%rd328, %rd327, 4294967295;
	shr.u64 	%rd329, %rd327, 32;
	shr.u64 	%rd330, %rd325, 32;
	add.s64 	%rd331, %rd329, %rd330;
	shl.b64 	%rd332, %rd331, 32;
	or.b64  	%rd333, %rd332, %rd328;
	shr.u64 	%rd334, %rd331, 32;
	st.local.u64 	[%rd4+208], %rd333;
	ld.local.u64 	%rd335, [%rd8];
	add.s64 	%rd336, %rd334, %rd335;
	ld.u64 	%rd337, [%rd1+216];
	{ // callseq 28, 0
	.param .b64 param0;
	st.param.b64 	[param0], %rd337;
	.param .b64 param1;
	st.param.b64 	[param1], %rd2;
	.param .b64 param2;
	st.param.b64 	[param2], %rd5;
	.param .b64 param3;
	st.param.b64 	[param3], %rd7;
	call.uni 
	_Z6bn_llmmmPmS_, 
	(
	param0, 
	param1, 
	param2, 
	param3
	);
	} // callseq 28
	ld.local.u64 	%rd338, [%rd6];
	and.b64  	%rd339, %rd338, 4294967295;
	add.s64 	%rd340, %rd339, %rd336;
	and.b64  	%rd341, %rd340, 4294967295;
	shr.u64 	%rd342, %rd340, 32;
	shr.u64 	%rd343, %rd338, 32;
	add.s64 	%rd344, %rd342, %rd343;
	shl.b64 	%rd345, %rd344, 32;
	or.b64  	%rd346, %rd345, %rd341;
	shr.u64 	%rd347, %rd344, 32;
	st.local.u64 	[%rd4+216], %rd346;
	ld.local.u64 	%rd348, [%rd8];
	add.s64 	%rd349, %rd347, %rd348;
	ld.u64 	%rd350, [%rd1+224];
	{ // callseq 29, 0
	.param .b64 param0;
	st.param.b64 	[param0], %rd350;
	.param .b64 param1;
	st.param.b64 	[param1], %rd2;
	.param .b64 param2;
	st.param.b64 	[param2], %rd5;
	.param .b64 param3;
	st.param.b64 	[param3], %rd7;
	call.uni 
	_Z6bn_llmmmPmS_, 
	(
	param0, 
	param1, 
	param2, 
	param3
	);
	} // callseq 29
	ld.local.u64 	%rd351, [%rd6];
	and.b64  	%rd352, %rd351, 4294967295;
	add.s64 	%rd353, %rd352, %rd349;
	and.b64  	%rd354, %rd353, 4294967295;
	shr.u64 	%rd355, %rd353, 32;
	shr.u64 	%rd356, %rd351, 32;
	add.s64 	%rd357, %rd355, %rd356;
	shl.b64 	%rd358, %rd357, 32;
	or.b64  	%rd359, %rd358, %rd354;
	shr.u64 	%rd360, %rd357, 32;
	st.local.u64 	[%rd4+224], %rd359;
	ld.local.u64 	%rd361, [%rd8];
	add.s64 	%rd362, %rd360, %rd361;
	ld.u64 	%rd363, [%rd1+232];
	{ // callseq 30, 0
	.param .b64 param0;
	st.param.b64 	[param0], %rd363;
	.param .b64 param1;
	st.param.b64 	[param1], %rd2;
	.param .b64 param2;
	st.param.b64 	[param2], %rd5;
	.param .b64 param3;
	st.param.b64 	[param3], %rd7;
	call.uni 
	_Z6bn_llmmmPmS_, 
	(
	param0, 
	param1, 
	param2, 
	param3
	);
	} // callseq 30
	ld.local.u64 	%rd364, [%rd6];
	and.b64  	%rd365, %rd364, 4294967295;
	add.s64 	%rd366, %rd365, %rd362;
	and.b64  	%rd367, %rd366, 4294967295;
	shr.u64 	%rd368, %rd366, 32;
	shr.u64 	%rd369, %rd364, 32;
	add.s64 	%rd370, %rd368, %rd369;
	shl.b64 	%rd371, %rd370, 32;
	or.b64  	%rd372, %rd371, %rd367;
	shr.u64 	%rd373, %rd370, 32;
	st.local.u64 	[%rd4+232], %rd372;
	ld.local.u64 	%rd374, [%rd8];
	add.s64 	%rd375, %rd373, %rd374;
	ld.u64 	%rd376, [%rd1+240];
	{ // callseq 31, 0
	.param .b64 param0;
	st.param.b64 	[param0], %rd376;
	.param .b64 param1;
	st.param.b64 	[param1], %rd2;
	.param .b64 param2;
	st.param.b64 	[param2], %rd5;
	.param .b64 param3;
	st.param.b64 	[param3], %rd7;
	call.uni 
	_Z6bn_llmmmPmS_, 
	(
	param0, 
	param1, 
	param2, 
	param3
	);
	} // callseq 31
	ld.local.u64 	%rd377, [%rd6];
	and.b64  	%rd378, %rd377, 4294967295;
	add.s64 	%rd379, %rd378, %rd375;
	and.b64  	%rd380, %rd379, 4294967295;
	shr.u64 	%rd381, %rd379, 32;
	shr.u64 	%rd382, %rd377, 32;
	add.s64 	%rd383, %rd381, %rd382;
	shl.b64 	%rd384, %rd383, 32;
	or.b64  	%rd385, %rd384, %rd380;
	shr.u64 	%rd386, %rd383, 32;
	st.local.u64 	[%rd4+240], %rd385;
	ld.local.u64 	%rd387, [%rd8];
	add.s64 	%rd388, %rd386, %rd387;
	ld.u64 	%rd389, [%rd1+248];
	{ // callseq 32, 0
	.param .b64 param0;
	st.param.b64 	[param0], %rd389;
	.param .b64 param1;
	st.param.b64 	[param1], %rd2;
	.param .b64 param2;
	st.param.b64 	[param2], %rd5;
	.param .b64 param3;
	st.param.b64 	[param3], %rd7;
	call.uni 
	_Z6bn_llmmmPmS_, 
	(
	param0, 
	param1, 
	param2, 
	param3
	);
	} // callseq 32
	ld.local.u64 	%rd390, [%rd6];
	and.b64  	%rd391, %rd390, 4294967295;
	add.s64 	%rd392, %rd391, %rd388;
	and.b64  	%rd393, %rd392, 4294967295;
	shr.u64 	%rd394, %rd392, 32;
	shr.u64 	%rd395, %rd390, 32;
	add.s64 	%rd396, %rd394, %rd395;
	shl.b64 	%rd397, %rd396, 32;
	or.b64  	%rd398, %rd397, %rd393;
	shr.u64 	%rd399, %rd396, 32;
	st.local.u64 	[%rd4+248], %rd398;
	ld.local.u64 	%rd400, [%rd8];
	add.s64 	%rd401, %rd399, %rd400;
	ld.u64 	%rd402, [%rd1+256];
	{ // callseq 33, 0
	.param .b64 param0;
	st.param.b64 	[param0], %rd402;
	.param .b64 param1;
	st.param.b64 	[param1], %rd2;
	.param .b64 param2;
	st.param.b64 	[param2], %rd5;
	.param .b64 param3;
	st.param.b64 	[param3], %rd7;
	call.uni 
	_Z6bn_llmmmPmS_, 
	(
	param0, 
	param1, 
	param2, 
	param3
	);
	} // callseq 33
	ld.local.u64 	%rd403, [%rd6];
	and.b64  	%rd404, %rd403, 4294967295;
	add.s64 	%rd405, %rd404, %rd401;
	and.b64  	%rd406, %rd405, 4294967295;
	shr.u64 	%rd407, %rd405, 32;
	shr.u64 	%rd408, %rd403, 32;
	add.s64 	%rd409, %rd407, %rd408;
	shl.b64 	%rd410, %rd409, 32;
	or.b64  	%rd411, %rd410, %rd406;
	shr.u64 	%rd412, %rd409, 32;
	st.local.u64 	[%rd4+256], %rd411;
	ld.local.u64 	%rd413, [%rd8];
	add.s64 	%rd414, %rd412, %rd413;
	ld.u64 	%rd415, [%rd1+264];
	{ // callseq 34, 0
	.param .b64 param0;
	st.param.b64 	[param0], %rd415;
	.param .b64 param1;
	st.param.b64 	[param1], %rd2;
	.param .b64 param2;
	st.param.b64 	[param2], %rd5;
	.param .b64 param3;
	st.param.b64 	[param3], %rd7;
	call.uni 
	_Z6bn_llmmmPmS_, 
	(
	param0, 
	param1, 
	param2, 
	param3
	);
	} // callseq 34
	ld.local.u64 	%rd416, [%rd6];
	and.b64  	%rd417, %rd416, 4294967295;
	add.s64 	%rd418, %rd417, %rd414;
	and.b64  	%rd419, %rd418, 4294967295;
	shr.u64 	%rd420, %rd418, 32;
	shr.u64 	%rd421, %rd416, 32;
	add.s64 	%rd422, %rd420, %rd421;
	shl.b64 	%rd423, %rd422, 32;
	or.b64  	%rd424, %rd423, %rd419;
	shr.u64 	%rd425, %rd422, 32;
	st.local.u64 	[%rd4+264], %rd424;
	ld.local.u64 	%rd426, [%rd8];
	add.s64 	%rd427, %rd425, %rd426;
	ld.u64 	%rd428, [%rd1+272];
	{ // callseq 35, 0
	.param .b64 param0;
	st.param.b64 	[param0], %rd428;
	.param .b64 param1;
	st.param.b64 	[param1], %rd2;
	.param .b64 param2;
	st.param.b64 	[param2], %rd5;
	.param .b64 param3;
	st.param.b64 	[param3], %rd7;
	call.uni 
	_Z6bn_llmmmPmS_, 
	(
	param0, 
	param1, 
	param2, 
	param3
	);
	} // callseq 35
	ld.local.u64 	%rd429, [%rd6];
	and.b64  	%rd430, %rd429, 4294967295;
	add.s64 	%rd431, %rd430, %rd427;
	and.b64  	%rd432, %rd431, 4294967295;
	shr.u64 	%rd433, %rd431, 32;
	shr.u64 	%rd434, %rd429, 32;
	add.s64 	%rd435, %rd433, %rd434;
	shl.b64 	%rd436, %rd435, 32;
	or.b64  	%rd437, %rd436, %rd432;
	shr.u64 	%rd438, %rd435, 32;
	st.local.u64 	[%rd4+272], %rd437;
	ld.local.u64 	%rd439, [%rd8];
	add.s64 	%rd440, %rd438, %rd439;
	ld.u64 	%rd441, [%rd1+280];
	{ // callseq 36, 0
	.param .b64 param0;
	st.param.b64 	[param0], %rd441;
	.param .b64 param1;
	st.param.b64 	[param1], %rd2;
	.param .b64 param2;
	st.param.b64 	[param2], %rd5;
	.param .b64 param3;
	st.param.b64 	[param3], %rd7;
	call.uni 
	_Z6bn_llmmmPmS_, 
	(
	param0, 
	param1, 
	param2, 
	param3
	);
	} // callseq 36
	ld.local.u64 	%rd442, [%rd6];
	and.b64  	%rd443, %rd442, 4294967295;
	add.s64 	%rd444, %rd443, %rd440;
	and.b64  	%rd445, %rd444, 4294967295;
	shr.u64 	%rd446, %rd444, 32;
	shr.u64 	%rd447, %rd442, 32;
	add.s64 	%rd448, %rd446, %rd447;
	shl.b64 	%rd449, %rd448, 32;
	or.b64  	%rd450, %rd449, %rd445;
	shr.u64 	%rd451, %rd448, 32;
	st.local.u64 	[%rd4+280], %rd450;
	ld.local.u64 	%rd452, [%rd8];
	add.s64 	%rd453, %rd451, %rd452;
	ld.u64 	%rd454, [%rd1+288];
	{ // callseq 37, 0
	.param .b64 param0;
	st.param.b64 	[param0], %rd454;
	.param .b64 param1;
	st.param.b64 	[param1], %rd2;
	.param .b64 param2;
	st.param.b64 	[param2], %rd5;
	.param .b64 param3;
	st.param.b64 	[param3], %rd7;
	call.uni 
	_Z6bn_llmmmPmS_, 
	(
	param0, 
	param1, 
	param2, 
	param3
	);
	} // callseq 37
	ld.local.u64 	%rd455, [%rd6];
	and.b64  	%rd456, %rd455, 4294967295;
	add.s64 	%rd457, %rd456, %rd453;
	and.b64  	%rd458, %rd457, 4294967295;
	shr.u64 	%rd459, %rd457, 32;
	shr.u64 	%rd460, %rd455, 32;
	add.s64 	%rd461, %rd459, %rd460;
	shl.b64 	%rd462, %rd461, 32;
	or.b64  	%rd463, %rd462, %rd458;
	shr.u64 	%rd464, %rd461, 32;
	st.local.u64 	[%rd4+288], %rd463;
	ld.local.u64 	%rd465, [%rd8];
	add.s64 	%rd466, %rd464, %rd465;
	ld.u64 	%rd467, [%rd1+296];
	{ // callseq 38, 0
	.param .b64 param0;
	st.param.b64 	[param0], %rd467;
	.param .b64 param1;
	st.param.b64 	[param1], %rd2;
	.param .b64 param2;
	st.param.b64 	[param2], %rd5;
	.param .b64 param3;
	st.param.b64 	[param3], %rd7;
	call.uni 
	_Z6bn_llmmmPmS_, 
	(
	param0, 
	param1, 
	param2, 
	param3
	);
	} // callseq 38
	ld.local.u64 	%rd468, [%rd6];
	and.b64  	%rd469, %rd468, 4294967295;
	add.s64 	%rd470, %rd469, %rd466;
	and.b64  	%rd471, %rd470, 4294967295;
	shr.u64 	%rd472, %rd470, 32;
	shr.u64 	%rd473, %rd468, 32;
	add.s64 	%rd474, %rd472, %rd473;
	shl.b64 	%rd475, %rd474, 32;
	or.b64  	%rd476, %rd475, %rd471;
	shr.u64 	%rd477, %rd474, 32;
	st.local.u64 	[%rd4+296], %rd476;
	ld.local.u64 	%rd478, [%rd8];
	add.s64 	%rd479, %rd477, %rd478;
	ld.u64 	%rd480, [%rd1+304];
	{ // callseq 39, 0
	.param .b64 param0;
	st.param.b64 	[param0], %rd480;
	.param .b64 param1;
	st.param.b64 	[param1], %rd2;
	.param .b64 param2;
	st.param.b64 	[param2], %rd5;
	.param .b64 param3;
	st.param.b64 	[param3], %rd7;
	call.uni 
	_Z6bn_llmmmPmS_, 
	(
	param0, 
	param1, 
	param2, 
	param3
	);
	} // callseq 39
	ld.local.u64 	%rd481, [%rd6];
	and.b64  	%rd482, %rd481, 4294967295;
	add.s64 	%rd483, %rd482, %rd479;
	and.b64  	%rd484, %rd483, 4294967295;
	shr.u64 	%rd485, %rd483, 32;
	shr.u64 	%rd486, %rd481, 32;
	add.s64 	%rd487, %rd485, %rd486;
	shl.b64 	%rd488, %rd487, 32;
	or.b64  	%rd489, %rd488, %rd484;
	shr.u64 	%rd490, %rd487, 32;
	st.local.u64 	[%rd4+304], %rd489;
	ld.local.u64 	%rd491, [%rd8];
	add.s64 	%rd492, %rd490, %rd491;
	ld.u64 	%rd493, [%rd1+312];
	{ // callseq 40, 0
	.param .b64 param0;
	st.param.b64 	[param0], %rd493;
	.param .b64 param1;
	st.param.b64 	[param1], %rd2;
	.param .b64 param2;
	st.param.b64 	[param2], %rd5;
	.param .b64 param3;
	st.param.b64 	[param3], %rd7;
	call.uni 
	_Z6bn_llmmmPmS_, 
	(
	param0, 
	param1, 
	param2, 
	param3
	);
	} // callseq 40
	ld.local.u64 	%rd494, [%rd6];
	and.b64  	%rd495, %rd494, 4294967295;
	add.s64 	%rd496, %rd495, %rd492;
	and.b64  	%rd497, %rd496, 4294967295;
	shr.u64 	%rd498, %rd496, 32;
	shr.u64 	%rd499, %rd494, 32;
	add.s64 	%rd500, %rd498, %rd499;
	shl.b64 	%rd501, %rd500, 32;
	or.b64  	%rd502, %rd501, %rd497;
	shr.u64 	%rd503, %rd500, 32;
	st.local.u64 	[%rd4+312], %rd502;
	ld.local.u64 	%rd504, [%rd8];
	add.s64 	%rd505, %rd503, %rd504;
	ld.u64 	%rd506, [%rd1+320];
	{ // callseq 41, 0
	.param .b64 param0;
	st.param.b64 	[param0], %rd506;
	.param .b64 param1;
	st.param.b64 	[param1], %rd2;
	.param .b64 param2;
	st.param.b64 	[param2], %rd5;
	.param .b64 param3;
	st.param.b64 	[param3], %rd7;
	call.uni 
	_Z6bn_llmmmPmS_, 
	(
	param0, 
	param1, 
	param2, 
	param3
	);
	} // callseq 41
	ld.local.u64 	%rd507, [%rd6];
	and.b64  	%rd508, %rd507, 4294967295;
	add.s64 	%rd509, %rd508, %rd505;
	and.b64  	%rd510, %rd509, 4294967295;
	and.b64  	%rd511, %rd509, -4294967296;
	add.s64 	%rd512, %rd507, %rd511;
	and.b64  	%rd513, %rd512, -4294967296;
	or.b64  	%rd514, %rd513, %rd510;
	st.local.u64 	[%rd4+320], %rd514;
	ld.u64 	%rd515, [%rd1];
	st.local.u64 	[%rd4], %rd515;
	shl.b64 	%rd516, %rd515, 3;
	add.s64 	%rd517, %rd4, %rd516;
	ld.local.u64 	%rd518, [%rd517+8];
	setp.ne.s64 	%p1, %rd518, 0;
	selp.u64 	%rd519, 1, 0, %p1;
	add.s64 	%rd520, %rd515, %rd519;
	st.local.u64 	[%rd4], %rd520;
	ret;

}
.func _Z13bn_montgomeryP2bnS0_S0_S0_(
	.param .b64 _Z13bn_montgomeryP2bnS0_S0_S0__param_0,
	.param .b64 _Z13bn_montgomeryP2bnS0_S0_S0__param_1,
	.param .b64 _Z13bn_montgomeryP2bnS0_S0_S0__param_2
)
{
	.local .align 8 .b8 	__local_depot7[672];
	.reg .b64 	%SP;
	.reg .b64 	%SPL;
	.reg .pred 	%p<13>;
	.reg .b32 	%r<2>;
	.reg .b64 	%rd<281>;

	mov.u64 	%SPL, __local_depot7;
	cvta.local.u64 	%SP, %SPL;
	ld.param.u64 	%rd113, [_Z13bn_montgomeryP2bnS0_S0_S0__param_0];
	ld.param.u64 	%rd114, [_Z13bn_montgomeryP2bnS0_S0_S0__param_1];
	add.u64 	%rd117, %SP, 16;
	add.u64 	%rd1, %SPL, 16;
	mov.b64 	%rd233, 0;
	ld.const.u64 	%rd2, [N+8];
$L__BB7_1:
	shl.b64 	%rd118, %rd233, 3;
	add.s64 	%rd119, %rd1, %rd118;
	mov.b32 	%r1, 0;
	st.local.v2.u32 	[%rd119], {%r1, %r1};
	add.s64 	%rd4, %rd233, 1;
	setp.lt.u64 	%p1, %rd233, 40;
	mov.u64 	%rd233, %rd4;
	@%p1 bra 	$L__BB7_1;
	ld.const.u64 	%rd5, [N];
	setp.eq.s64 	%p2, %rd5, 0;
	mov.b64 	%rd240, 0;
	mov.u64 	%rd241, %rd240;
	mov.u64 	%rd242, %rd240;
	mov.u64 	%rd243, %rd240;
	mov.u64 	%rd244, %rd240;
	mov.u64 	%rd245, %rd240;
	mov.u64 	%rd246, %rd240;
	mov.u64 	%rd247, %rd240;
	mov.u64 	%rd248, %rd240;
	mov.u64 	%rd249, %rd240;
	mov.u64 	%rd250, %rd240;
	mov.u64 	%rd251, %rd240;
	mov.u64 	%rd252, %rd240;
	mov.u64 	%rd253, %rd240;
	mov.u64 	%rd254, %rd240;
	mov.u64 	%rd255, %rd240;
	mov.u64 	%rd256, %rd240;
	mov.u64 	%rd257, %rd240;
	mov.u64 	%rd258, %rd240;
	mov.u64 	%rd259, %rd240;
	mov.u64 	%rd260, %rd240;
	mov.u64 	%rd261, %rd240;
	mov.u64 	%rd262, %rd240;
	mov.u64 	%rd263, %rd240;
	mov.u64 	%rd264, %rd240;
	mov.u64 	%rd265, %rd240;
	mov.u64 	%rd266, %rd240;
	mov.u64 	%rd267, %rd240;
	mov.u64 	%rd268, %rd240;
	mov.u64 	%rd269, %rd240;
	mov.u64 	%rd270, %rd240;
	mov.u64 	%rd271, %rd240;
	mov.u64 	%rd272, %rd240;
	mov.u64 	%rd273, %rd240;
	mov.u64 	%rd274, %rd240;
	mov.u64 	%rd275, %rd240;
	mov.u64 	%rd276, %rd240;
	mov.u64 	%rd277, %rd240;
	mov.u64 	%rd278, %rd240;
	mov.u64 	%rd279, %rd240;
	mov.u64 	%rd280, %rd240;
	@%p2 bra 	$L__BB7_19;
	ld.u64 	%rd6, [%rd114+8];
	add.s64 	%rd122, %rd5, 1;
	and.b64  	%rd7, %rd122, 15;
	add.s64 	%rd8, %rd7, -1;
	and.b64  	%rd9, %rd122, 7;
	add.s64 	%rd10, %rd9, -1;
	and.b64  	%rd11, %rd122, -16;
	and.b64  	%rd12, %rd122, 3;
	add.s64 	%rd13, %rd1, 72;
	{ // callseq 42, 0
	.param .b64 param0;
	st.param.b64 	[param0], %rd2;
	.param .b64 retval0;
	call.uni (retval0), 
	_Z6bn_llrm, 
	(
	param0
	);
	ld.param.b64 	%rd123, [retval0];
	} // callseq 42
	add.u64 	%rd124, %SP, 8;
	add.u64 	%rd15, %SPL, 8;
	add.u64 	%rd125, %SP, 0;
	add.u64 	%rd16, %SPL, 0;
	cvta.to.local.u64 	%rd17, %rd113;
	mov.b64 	%rd234, 0;
$L__BB7_4:
	setp.lt.u64 	%p3, %rd5, 15;
	shl.b64 	%rd127, %rd234, 3;
	add.s64 	%rd128, %rd17, %rd127;
	ld.local.u64 	%rd129, [%rd128+8];
	{ // callseq 43, 0
	.param .b64 param0;
	st.param.b64 	[param0], %rd129;
	.param .b64 param1;
	st.param.b64 	[param1], %rd6;
	.param .b64 param2;
	st.param.b64 	[param2], %rd124;
	.param .b64 param3;
	st.param.b64 	[param3], %rd125;
	call.uni 
	_Z6bn_llmmmPmS_, 
	(
	param0, 
	param1, 
	param2, 
	param3
	);
	} // callseq 43
	ld.local.u64 	%rd132, [%rd1+8];
	and.b64  	%rd133, %rd132, 4294967295;
	ld.local.u64 	%rd134, [%rd15];
	and.b64  	%rd135, %rd134, 4294967295;
	add.s64 	%rd136, %rd135, %rd133;
	and.b64  	%rd137, %rd132, -4294967296;
	add.s64 	%rd138, %rd134, %rd137;
	and.b64  	%rd139, %rd138, -4294967296;
	add.s64 	%rd140, %rd139, %rd136;
	{ // callseq 44, 0
	.param .b64 param0;
	st.param.b64 	[param0], %rd140;
	.param .b64 param1;
	st.param.b64 	[param1], %rd123;
	.param .b64 param2;
	st.param.b64 	[param2], %rd125;
	.param .b64 param3;
	st.param.b64 	[param3], %rd124;
	call.uni 
	_Z6bn_llmmmPmS_, 
	(
	param0, 
	param1, 
	param2, 
	param3
	);
	} // callseq 44
	add.u64 	%rd141, %SP, 344;
	{ // callseq 45, 0
	.param .b64 param0;
	st.param.b64 	[param0], %rd114;
	.param .b64 param1;
	st.param.b64 	[param1], %rd129;
	.param .b64 param2;
	st.param.b64 	[param2], %rd141;
	call.uni 
	_Z5bn_lmP2bnmS0_, 
	(
	param0, 
	param1, 
	param2
	);
	} // callseq 45
	{ // callseq 46, 0
	.param .b64 param0;
	st.param.b64 	[param0], %rd117;
	.param .b64 param1;
	st.param.b64 	[param1], %rd141;
	.param .b64 param2;
	st.param.b64 	[param2], %rd117;
	call.uni 
	_Z6bn_addP2bnS0_S0_, 
	(
	param0, 
	param1, 
	param2
	);
	} // callseq 46
	ld.local.u64 	%rd143, [%rd16];
	mov.u64 	%rd144, N;
	cvta.const.u64 	%rd145, %rd144;
	{ // callseq 47, 0
	.param .b64 param0;
	st.param.b64 	[param0], %rd145;
	.param .b64 param1;
	st.param.b64 	[param1], %rd143;
	.param .b64 param2;
	st.param.b64 	[param2], %rd141;
	call.uni 
	_Z5bn_lmP2bnmS0_, 
	(
	param0, 
	param1, 
	param2
	);
	} // callseq 47
	{ // callseq 48, 0
	.param .b64 param0;
	st.param.b64 	[param0], %rd117;
	.param .b64 param1;
	st.param.b64 	[param1], %rd141;
	.param .b64 param2;
	st.param.b64 	[param2], %rd117;
	call.uni 
	_Z6bn_addP2bnS0_S0_, 
	(
	param0, 
	param1, 
	param2
	);
	} // callseq 48
	mov.b64 	%rd238, 0;
	@%p3 bra 	$L__BB7_7;
	mov.u64 	%rd235, %rd13;
	mov.u64 	%rd236, %rd11;
$L__BB7_6:
	.pragma "nounroll";
	ld.local.u64 	%rd146, [%rd235+-56];
	st.local.u64 	[%rd235+-64], %rd146;
	ld.local.u64 	%rd147, [%rd235+-48];
	st.local.u64 	[%rd235+-56], %rd147;
	ld.local.u64 	%rd148, [%rd235+-40];
	st.local.u64 	[%rd235+-48], %rd148;
	ld.local.u64 	%rd149, [%rd235+-32];
	st.local.u64 	[%rd235+-40], %rd149;
	ld.local.u64 	%rd150, [%rd235+-24];
	st.local.u64 	[%rd235+-32], %rd150;
	ld.local.u64 	%rd151, [%rd235+-16];
	st.local.u64 	[%rd235+-24], %rd151;
	ld.local.u64 	%rd152, [%rd235+-8];
	st.local.u64 	[%rd235+-16], %rd152;
	ld.local.u64 	%rd153, [%rd235];
	st.local.u64 	[%rd235+-8], %rd153;
	ld.local.u64 	%rd154, [%rd235+8];
	st.local.u64 	[%rd235], %rd154;
	ld.local.u64 	%rd155, [%rd235+16];
	st.local.u64 	[%rd235+8], %rd155;
	ld.local.u64 	%rd156, [%rd235+24];
	st.local.u64 	[%rd235+16], %rd156;
	ld.local.u64 	%rd157, [%rd235+32];
	st.local.u64 	[%rd235+24], %rd157;
	ld.local.u64 	%rd158, [%rd235+40];
	st.local.u64 	[%rd235+32], %rd158;
	ld.local.u64 	%rd159, [%rd235+48];
	st.local.u64 	[%rd235+40], %rd159;
	ld.local.u64 	%rd160, [%rd235+56];
	st.local.u64 	[%rd235+48], %rd160;
	ld.local.u64 	%rd161, [%rd235+64];
	st.local.u64 	[%rd235+56], %rd161;
	add.s64 	%rd236, %rd236, -16;
	add.s64 	%rd235, %rd235, 128;
	setp.ne.s64 	%p4, %rd236, 0;
	mov.u64 	%rd238, %rd11;
	@%p4 bra 	$L__BB7_6;
$L__BB7_7:
	setp.eq.s64 	%p5, %rd7, 0;
	@%p5 bra 	$L__BB7_17;
	setp.lt.u64 	%p6, %rd8, 7;
	@%p6 bra 	$L__BB7_10;
	shl.b64 	%rd162, %rd238, 3;
	add.s64 	%rd163, %rd162, 8;
	and.b64  	%rd164, %rd163, 34359738360;
	add.s64 	%rd165, %rd1, %rd164;
	ld.local.u64 	%rd166, [%rd165+8];
	add.s64 	%rd167, %rd1, %rd162;
	st.local.u64 	[%rd167+8], %rd166;
	add.s64 	%rd168, %rd162, 16;
	and.b64  	%rd169, %rd168, 34359738360;
	add.s64 	%rd170, %rd1, %rd169;
	ld.local.u64 	%rd171, [%rd170+8];
	st.local.u64 	[%rd165+8], %rd171;
	add.s64 	%rd172, %rd162, 24;
	and.b64  	%rd173, %rd172, 34359738360;
	add.s64 	%rd174, %rd1, %rd173;
	ld.local.u64 	%rd175, [%rd174+8];
	st.local.u64 	[%rd170+8], %rd175;
	add.s64 	%rd176, %rd162, 32;
	and.b64  	%rd177, %rd176, 34359738360;
	add.s64 	%rd178, %rd1, %rd177;
	ld.local.u64 	%rd179, [%rd178+8];
	st.local.u64 	[%rd174+8], %rd179;
	add.s64 	%rd180, %rd162, 40;
	and.b64  	%rd181, %rd180, 34359738360;
	add.s64 	%rd182, %rd1, %rd181;
	ld.local.u64 	%rd183, [%rd182+8];
	st.local.u64 	[%rd178+8], %rd183;
	add.s64 	%rd184, %rd162, 48;
	and.b64  	%rd185, %rd184, 34359738360;
	add.s64 	%rd186, %rd1, %rd185;
	ld.local.u64 	%rd187, [%rd186+8];
	st.local.u64 	[%rd182+8], %rd187;
	add.s64 	%rd188, %rd162, 56;
	and.b64  	%rd189, %rd188, 34359738360;
	add.s64 	%rd190, %rd1, %rd189;
	ld.local.u64 	%rd191, [%rd190+8];
	st.local.u64 	[%rd186+8], %rd191;
	add.s64 	%rd192, %rd238, 8;
	and.b64  	%rd238, %rd192, 4294967295;
	shl.b64 	%rd193, %rd192, 3;
	and.b64  	%rd194, %rd193, 34359738360;
	add.s64 	%rd195, %rd1, %rd194;
	ld.local.u64 	%rd196, [%rd195+8];
	st.local.u64 	[%rd190+8], %rd196;
$L__BB7_10:
	setp.eq.s64 	%p7, %rd9, 0;
	@%p7 bra 	$L__BB7_17;
	setp.lt.u64 	%p8, %rd10, 3;
	@%p8 bra 	$L__BB7_13;
	shl.b64 	%rd197, %rd238, 3;
	add.s64 	%rd198, %rd197, 8;
	and.b64  	%rd199, %rd198, 34359738360;
	add.s64 	%rd200, %rd1, %rd199;
	ld.local.u64 	%rd201, [%rd200+8];
	add.s64 	%rd202, %rd1, %rd197;
	st.local.u64 	[%rd202+8], %rd201;
	add.s64 	%rd203, %rd197, 16;
	and.b64  	%rd204, %rd203, 34359738360;
	add.s64 	%rd205, %rd1, %rd204;
	ld.local.u64 	%rd206, [%rd205+8];
	st.local.u64 	[%rd200+8], %rd206;
	add.s64 	%rd207, %rd197, 24;
	and.b64  	%rd208, %rd207, 34359738360;
	add.s64 	%rd209, %rd1, %rd208;
	ld.local.u64 	%rd210, [%rd209+8];
	st.local.u64 	[%rd205+8], %rd210;
	add.s64 	%rd211, %rd238, 4;
	and.b64  	%rd238, %rd211, 4294967295;
	shl.b64 	%rd212, %rd211, 3;
	and.b64  	%rd213, %rd212, 34359738360;
	add.s64 	%rd214, %rd1, %rd213;
	ld.local.u64 	%rd215, [%rd214+8];
	st.local.u64 	[%rd209+8], %rd215;
$L__BB7_13:
	setp.eq.s64 	%p9, %rd12, 0;
	@%p9 bra 	$L__BB7_17;
	setp.eq.s64 	%p10, %rd12, 1;
	shl.b64 	%rd216, %rd238, 3;
	add.s64 	%rd217, %rd216, 8;
	and.b64  	%rd218, %rd217, 34359738360;
	add.s64 	%rd28, %rd1, %rd218;
	ld.local.u64 	%rd219, [%rd28+8];
	add.s64 	%rd220, %rd1, %rd216;
	st.local.u64 	[%rd220+8], %rd219;
	@%p10 bra 	$L__BB7_17;
	setp.eq.s64 	%p11, %rd12, 2;
	add.s64 	%rd222, %rd216, 16;
	and.b64  	%rd223, %rd222, 34359738360;
	add.s64 	%rd29, %rd1, %rd223;
	ld.local.u64 	%rd224, [%rd29+8];
	st.local.u64 	[%rd28+8], %rd224;
	@%p11 bra 	$L__BB7_17;
	add.s64 	%rd226, %rd216, 24;
	and.b64  	%rd227, %rd226, 34359738360;
	add.s64 	%rd228, %rd1, %rd227;
	ld.local.u64 	%rd229, [%rd228+8];
	st.local.u64 	[%rd29+8], %rd229;
$L__BB7_17:
	ld.local.u64 	%rd230, [%rd1];
	add.s64 	%rd280, %rd230, -1;
	st.local.u64 	[%rd1], %rd280;
	add.s64 	%rd234, %rd234, 1;
	setp.gt.u64 	%p12, %rd5, %rd234;
	@%p12 bra 	$L__BB7_4;
	ld.local.u64 	%rd279, [%rd1+8];
	ld.local.u64 	%rd278, [%rd1+16];
	ld.local.u64 	%rd277, [%rd1+24];
	ld.local.u64 	%rd276, [%rd1+32];
	ld.local.u64 	%rd275, [%rd1+40];
	ld.local.u64 	%rd274, [%rd1+48];
	ld.local.u64 	%rd273, [%rd1+56];
	ld.local.u64 	%rd272, [%rd1+64];
	ld.local.u64 	%rd271, [%rd1+72];
	ld.local.u64 	%rd270, [%rd1+80];
	ld.local.u64 	%rd269, [%rd1+88];
	ld.local.u64 	%rd268, [%rd1+96];
	ld.local.u64 	%rd267, [%rd1+104];
	ld.local.u64 	%rd266, [%rd1+112];
	ld.local.u64 	%rd265, [%rd1+120];
	ld.local.u64 	%rd264, [%rd1+128];
	ld.local.u64 	%rd263, [%rd1+136];
	ld.local.u64 	%rd262, [%rd1+144];
	ld.local.u64 	%rd261, [%rd1+152];
	ld.local.u64 	%rd260, [%rd1+160];
	ld.local.u64 	%rd259, [%rd1+168];
	ld.local.u64 	%rd258, [%rd1+176];
	ld.local.u64 	%rd257, [%rd1+184];
	ld.local.u64 	%rd256, [%rd1+192];
	ld.local.u64 	%rd255, [%rd1+200];
	ld.local.u64 	%rd254, [%rd1+208];
	ld.local.u64 	%rd253, [%rd1+216];
	ld.local.u64 	%rd252, [%rd1+224];
	ld.local.u64 	%rd251, [%rd1+232];
	ld.local.u64 	%rd250, [%rd1+240];
	ld.local.u64 	%rd249, [%rd1+248];
	ld.local.u64 	%rd248, [%rd1+256];
	ld.local.u64 	%rd247, [%rd1+264];
	ld.local.u64 	%rd246, [%rd1+272];
	ld.local.u64 	%rd245, [%rd1+280];
	ld.local.u64 	%rd244, [%rd1+288];
	ld.local.u64 	%rd243, [%rd1+296];
	ld.local.u64 	%rd242, [%rd1+304];
	ld.local.u64 	%rd241, [%rd1+312];
	ld.local.u64 	%rd240, [%rd1+320];
$L__BB7_19:
	ld.param.u64 	%rd232, [_Z13bn_montgomeryP2bnS0_S0_S0__param_2];
	cvta.to.local.u64 	%rd231, %rd232;
	st.local.u64 	[%rd231], %rd280;
	st.local.u64 	[%rd231+8], %rd279;
	st.local.u64 	[%rd231+16], %rd278;
	st.local.u64 	[%rd231+24], %rd277;
	st.local.u64 	[%rd231+32], %rd276;
	st.local.u64 	[%rd231+40], %rd275;
	st.local.u64 	[%rd231+48], %rd274;
	st.local.u64 	[%rd231+56], %rd273;
	st.local.u64 	[%rd231+64], %rd272;
	st.local.u64 	[%rd231+72], %rd271;
	st.local.u64 	[%rd231+80], %rd270;
	st.local.u64 	[%rd231+88], %rd269;
	st.local.u64 	[%rd231+96], %rd268;
	st.local.u64 	[%rd231+104], %rd267;
	st.local.u64 	[%rd231+112], %rd266;
	st.local.u64 	[%rd231+120], %rd265;
	st.local.u64 	[%rd231+128], %rd264;
	st.local.u64 	[%rd231+136], %rd263;
	st.local.u64 	[%rd231+144], %rd262;
	st.local.u64 	[%rd231+152], %rd261;
	st.local.u64 	[%rd231+160], %rd260;
	st.local.u64 	[%rd231+168], %rd259;
	st.local.u64 	[%rd231+176], %rd258;
	st.local.u64 	[%rd231+184], %rd257;
	st.local.u64 	[%rd231+192], %rd256;
	st.local.u64 	[%rd231+200], %rd255;
	st.local.u64 	[%rd231+208], %rd254;
	st.local.u64 	[%rd231+216], %rd253;
	st.local.u64 	[%rd231+224], %rd252;
	st.local.u64 	[%rd231+232], %rd251;
	st.local.u64 	[%rd231+240], %rd250;
	st.local.u64 	[%rd231+248], %rd249;
	st.local.u64 	[%rd231+256], %rd248;
	st.local.u64 	[%rd231+264], %rd247;
	st.local.u64 	[%rd231+272], %rd246;
	st.local.u64 	[%rd231+280], %rd245;
	st.local.u64 	[%rd231+288], %rd244;
	st.local.u64 	[%rd231+296], %rd243;
	st.local.u64 	[%rd231+304], %rd242;
	st.local.u64 	[%rd231+312], %rd241;
	st.local.u64 	[%rd231+320], %rd240;
	ret;

}
.func _Z6bn_mulP2bnS0_S0_S0_(
	.param .b64 _Z6bn_mulP2bnS0_S0_S0__param_0,
	.param .b64 _Z6bn_mulP2bnS0_S0_S0__param_1,
	.param .b64 _Z6bn_mulP2bnS0_S0_S0__param_2
)
{
	.local .align 8 .b8 	__local_depot8[328];
	.reg .b64 	%SP;
	.reg .b64 	%SPL;
	.reg .pred 	%p<11>;
	.reg .b32 	%r<38>;
	.reg .b64 	%rd<67>;

	mov.u64 	%SPL, __local_depot8;
	cvta.local.u64 	%SP, %SPL;
	ld.param.u64 	%rd21, [_Z6bn_mulP2bnS0_S0_S0__param_0];
	ld.param.u64 	%rd22, [_Z6bn_mulP2bnS0_S0_S0__param_1];
	ld.param.u64 	%rd19, [_Z6bn_mulP2bnS0_S0_S0__param_2];
	add.u64 	%rd23, %SP, 0;
	add.u64 	%rd1, %SPL, 0;
	{ // callseq 49, 0
	.param .b64 param0;
	st.param.b64 	[param0], %rd21;
	.param .b64 param1;
	st.param.b64 	[param1], %rd22;
	.param .b64 param2;
	st.param.b64 	[param2], %rd19;
	call.uni 
	_Z13bn_montgomeryP2bnS0_S0_S0_, 
	(
	param0, 
	param1, 
	param2
	);
	} // callseq 49
	mov.b64 	%rd61, 0;
$L__BB8_1:
	shl.b64 	%rd24, %rd61, 3;
	add.s64 	%rd25, %rd1, %rd24;
	mov.b32 	%r6, 0;
	st.local.v2.u32 	[%rd25+8], {%r6, %r6};
	add.s64 	%rd3, %rd61, 1;
	setp.lt.u64 	%p1, %rd61, 39;
	mov.u64 	%rd61, %rd3;
	@%p1 bra 	$L__BB8_1;
	ld.const.u64 	%rd26, [N];
	st.local.u64 	[%rd1], %rd26;
	mov.b64 	%rd27, 1;
	st.local.u64 	[%rd1+16], %rd27;
	cvt.u32.u64 	%r7, %rd26;
	shl.b32 	%r8, %r7, 1;
	add.s32 	%r36, %r8, -1;
	setp.lt.s32 	%p2, %r36, 1;
	@%p2 bra 	$L__BB8_14;
	add.s64 	%rd4, %rd1, 32;
	bra.uni 	$L__BB8_5;
$L__BB8_4:
	add.s32 	%r36, %r3, -1;
	setp.lt.s32 	%p10, %r3, 2;
	@%p10 bra 	$L__BB8_14;
$L__BB8_5:
	mov.u32 	%r3, %r36;
	mov.b32 	%r37, 0;
$L__BB8_6:
	ld.local.u64 	%rd5, [%rd1];
	add.s64 	%rd6, %rd5, 1;
	and.b64  	%rd7, %rd6, 3;
	setp.lt.u64 	%p3, %rd5, 3;
	mov.b64 	%rd65, 0;
	mov.u64 	%rd66, %rd65;
	@%p3 bra 	$L__BB8_9;
	and.b64  	%rd65, %rd6, -4;
	mov.b64 	%rd66, 0;
	mov.u64 	%rd62, %rd65;
	mov.u64 	%rd63, %rd4;
$L__BB8_8:
	ld.local.u64 	%rd30, [%rd63+-24];
	shl.b64 	%rd31, %rd30, 1;
	add.s64 	%rd32, %rd31, %rd66;
	st.local.u64 	[%rd63+-24], %rd32;
	ld.local.u64 	%rd33, [%rd63+-16];
	mov.b64 	{%r10, %r11}, %rd33;
	mov.b64 	{%r12, %r13}, %rd30;
	shf.l.wrap.b32 	%r14, %r13, %r10, 1;
	shf.l.wrap.b32 	%r15, %r10, %r11, 1;
	mov.b64 	%rd34, {%r14, %r15};
	st.local.u64 	[%rd63+-16], %rd34;
	ld.local.u64 	%rd35, [%rd63+-8];
	mov.b64 	{%r16, %r17}, %rd35;
	shf.l.wrap.b32 	%r18, %r11, %r16, 1;
	shf.l.wrap.b32 	%r19, %r16, %r17, 1;
	mov.b64 	%rd36, {%r18, %r19};
	st.local.u64 	[%rd63+-8], %rd36;
	ld.local.u64 	%rd37, [%rd63];
	shr.u64 	%rd66, %rd37, 63;
	mov.b64 	{%r20, %r21}, %rd37;
	shf.l.wrap.b32 	%r22, %r17, %r20, 1;
	shf.l.wrap.b32 	%r23, %r20, %r21, 1;
	mov.b64 	%rd38, {%r22, %r23};
	st.local.u64 	[%rd63], %rd38;
	add.s64 	%rd63, %rd63, 32;
	add.s64 	%rd62, %rd62, -4;
	setp.ne.s64 	%p4, %rd62, 0;
	@%p4 bra 	$L__BB8_8;
$L__BB8_9:
	setp.eq.s64 	%p5, %rd7, 0;
	@%p5 bra 	$L__BB8_13;
	shl.b64 	%rd39, %rd65, 3;
	add.s64 	%rd40, %rd1, %rd39;
	ld.local.u64 	%rd17, [%rd40+8];
	shl.b64 	%rd41, %rd17, 1;
	or.b64  	%rd42, %rd41, %rd66;
	st.local.u64 	[%rd40+8], %rd42;
	setp.eq.s64 	%p6, %rd7, 1;
	@%p6 bra 	$L__BB8_13;
	add.s64 	%rd44, %rd39, 8;
	and.b64  	%rd45, %rd44, 34359738360;
	add.s64 	%rd46, %rd1, %rd45;
	ld.local.u64 	%rd18, [%rd46+8];
	mov.b64 	{%r24, %r25}, %rd18;
	mov.b64 	{%r26, %r27}, %rd17;
	shf.l.wrap.b32 	%r28, %r27, %r24, 1;
	shf.l.wrap.b32 	%r29, %r24, %r25, 1;
	mov.b64 	%rd47, {%r28, %r29};
	st.local.u64 	[%rd46+8], %rd47;
	setp.eq.s64 	%p7, %rd7, 2;
	@%p7 bra 	$L__BB8_13;
	add.s64 	%rd49, %rd39, 16;
	and.b64  	%rd50, %rd49, 34359738360;
	add.s64 	%rd51, %rd1, %rd50;
	ld.local.u64 	%rd52, [%rd51+8];
	mov.b64 	{%r30, %r31}, %rd52;
	shf.l.wrap.b32 	%r34, %r25, %r30, 1;
	shf.l.wrap.b32 	%r35, %r30, %r31, 1;
	mov.b64 	%rd53, {%r34, %r35};
	st.local.u64 	[%rd51+8], %rd53;
$L__BB8_13:
	shl.b64 	%rd54, %rd5, 3;
	add.s64 	%rd55, %rd1, %rd54;
	ld.local.u64 	%rd56, [%rd55+8];
	setp.ne.s64 	%p8, %rd56, 0;
	selp.u64 	%rd57, 1, 0, %p8;
	add.s64 	%rd58, %rd5, %rd57;
	st.local.u64 	[%rd1], %rd58;
	{ // callseq 50, 0
	.param .b64 param0;
	st.param.b64 	[param0], %rd23;
	call.uni 
	_Z6bn_modP2bnS0_, 
	(
	param0
	);
	} // callseq 50
	add.s32 	%r37, %r37, 1;
	setp.eq.s32 	%p9, %r37, 64;
	@%p9 bra 	$L__BB8_4;
	bra.uni 	$L__BB8_6;
$L__BB8_14:
	{ // callseq 51, 0
	.param .b64 param0;
	st.param.b64 	[param0], %rd19;
	.param .b64 param1;
	st.param.b64 	[param1], %rd23;
	.param .b64 param2;
	st.param.b64 	[param2], %rd19;
	call.uni 
	_Z13bn_montgomeryP2bnS0_S0_S0_, 
	(
	param0, 
	param1, 
	param2
	);
	} // callseq 51
	ret;

}
	// .globl	_Z16pairwiseMultiplyP2bnPiS0_i
.visible .entry _Z16pairwiseMultiplyP2bnPiS0_i(
	.param .u64 .ptr .align 1 _Z16pairwiseMultiplyP2bnPiS0_i_param_0,
	.param .u64 .ptr .align 1 _Z16pairwiseMultiplyP2bnPiS0_i_param_1,
	.param .u64 .ptr .align 1 _Z16pairwiseMultiplyP2bnPiS0_i_param_2,
	.param .u32 _Z16pairwiseMultiplyP2bnPiS0_i_param_3
)
{
	.local .align 8 .b8 	__local_depot9[328];
	.reg .b64 	%SP;
	.reg .b64 	%SPL;
	.reg .pred 	%p<4>;
	.reg .b32 	%r<16>;
	.reg .b64 	%rd<145>;

	mov.u64 	%SPL, __local_depot9;
	cvta.local.u64 	%SP, %SPL;
	ld.param.u64 	%rd89, [_Z16pairwiseMultiplyP2bnPiS0_i_param_0];
	ld.param.u32 	%r6, [_Z16pairwiseMultiplyP2bnPiS0_i_param_3];
	add.u64 	%rd92, %SP, 0;
	add.u64 	%rd1, %SPL, 0;
	add.s64 	%rd103, %rd1, 16;
	mov.b64 	%rd102, -1;
$L__BB9_1:
	mov.b32 	%r7, 0;
	st.local.v2.u32 	[%rd103], {%r7, %r7};
	add.s64 	%rd103, %rd103, 8;
	add.s64 	%rd102, %rd102, 1;
	setp.lt.u64 	%p1, %rd102, 38;
	@%p1 bra 	$L__BB9_1;
	mov.b64 	%rd143, 1;
	st.local.u64 	[%rd1], %rd143;
	st.local.u64 	[%rd1+8], %rd143;
	mov.u32 	%r8, %tid.x;
	mov.u32 	%r9, %ctaid.x;
	mov.u32 	%r1, %ntid.x;
	mad.lo.s32 	%r15, %r9, %r1, %r8;
	setp.ge.s32 	%p2, %r15, %r6;
	mov.b64 	%rd104, 0;
	mov.u64 	%rd105, %rd104;
	mov.u64 	%rd106, %rd104;
	mov.u64 	%rd107, %rd104;
	mov.u64 	%rd108, %rd104;
	mov.u64 	%rd109, %rd104;
	mov.u64 	%rd110, %rd104;
	mov.u64 	%rd111, %rd104;
	mov.u64 	%rd112, %rd104;
	mov.u64 	%rd113, %rd104;
	mov.u64 	%rd114, %rd104;
	mov.u64 	%rd115, %rd104;
	mov.u64 	%rd116, %rd104;
	mov.u64 	%rd117, %rd104;
	mov.u64 	%rd118, %rd104;
	mov.u64 	%rd119, %rd104;
	mov.u64 	%rd120, %rd104;
	mov.u64 	%rd121, %rd104;
	mov.u64 	%rd122, %rd104;
	mov.u64 	%rd123, %rd104;
	mov.u64 	%rd124, %rd104;
	mov.u64 	%rd125, %rd104;
	mov.u64 	%rd126, %rd104;
	mov.u64 	%rd127, %rd104;
	mov.u64 	%rd128, %rd104;
	mov.u64 	%rd129, %rd104;
	mov.u64 	%rd130, %rd104;
	mov.u64 	%rd131, %rd104;
	mov.u64 	%rd132, %rd104;
	mov.u64 	%rd133, %rd104;
	mov.u64 	%rd134, %rd104;
	mov.u64 	%rd135, %rd104;
	mov.u64 	%rd136, %rd104;
	mov.u64 	%rd137, %rd104;
	mov.u64 	%rd138, %rd104;
	mov.u64 	%rd139, %rd104;
	mov.u64 	%rd140, %rd104;
	mov.u64 	%rd141, %rd104;
	mov.u64 	%rd142, %rd104;
	mov.u64 	%rd144, %rd143;
	@%p2 bra 	$L__BB9_6;
	mov.u32 	%r10, %nctaid.x;
	mul.lo.s32 	%r3, %r1, %r10;
$L__BB9_4:
	mul.wide.s32 	%rd95, %r15, 328;
	add.s64 	%rd96, %rd89, %rd95;
	{ // callseq 52, 0
	.param .b64 param0;
	st.param.b64 	[param0], %rd92;
	.param .b64 param1;
	st.param.b64 	[param1], %rd96;
	.param .b64 param2;
	st.param.b64 	[param2], %rd92;
	call.uni 
	_Z6bn_mulP2bnS0_S0_S0_, 
	(
	param0, 
	param1, 
	param2
	);
	} // callseq 52
	add.s32 	%r15, %r15, %r3;
	setp.lt.s32 	%p3, %r15, %r6;
	@%p3 bra 	$L__BB9_4;
	ld.local.u64 	%rd144, [%rd1];
	ld.local.u64 	%rd143, [%rd1+8];
	ld.local.u64 	%rd142, [%rd1+16];
	ld.local.u64 	%rd141, [%rd1+24];
	ld.local.u64 	%rd140, [%rd1+32];
	ld.local.u64 	%rd139, [%rd1+40];
	ld.local.u64 	%rd138, [%rd1+48];
	ld.local.u64 	%rd137, [%rd1+56];
	ld.local.u64 	%rd136, [%rd1+64];
	ld.local.u64 	%rd135, [%rd1+72];
	ld.local.u64 	%rd134, [%rd1+80];
	ld.local.u64 	%rd133, [%rd1+88];
	ld.local.u64 	%rd132, [%rd1+96];
	ld.local.u64 	%rd131, [%rd1+104];
	ld.local.u64 	%rd130, [%rd1+112];
	ld.local.u64 	%rd129, [%rd1+120];
	ld.local.u64 	%rd128, [%rd1+128];
	ld.local.u64 	%rd127, [%rd1+136];
	ld.local.u64 	%rd126, [%rd1+144];
	ld.local.u64 	%rd125, [%rd1+152];
	ld.local.u64 	%rd124, [%rd1+160];
	ld.local.u64 	%rd123, [%rd1+168];
	ld.local.u64 	%rd122, [%rd1+176];
	ld.local.u64 	%rd121, [%rd1+184];
	ld.local.u64 	%rd120, [%rd1+192];
	ld.local.u64 	%rd119, [%rd1+200];
	ld.local.u64 	%rd118, [%rd1+208];
	ld.local.u64 	%rd117, [%rd1+216];
	ld.local.u64 	%rd116, [%rd1+224];
	ld.local.u64 	%rd115, [%rd1+232];
	ld.local.u64 	%rd114, [%rd1+240];
	ld.local.u64 	%rd113, [%rd1+248];
	ld.local.u64 	%rd112, [%rd1+256];
	ld.local.u64 	%rd111, [%rd1+264];
	ld.local.u64 	%rd110, [%rd1+272];
	ld.local.u64 	%rd109, [%rd1+280];
	ld.local.u64 	%rd108, [%rd1+288];
	ld.local.u64 	%rd107, [%rd1+296];
	ld.local.u64 	%rd106, [%rd1+304];
	ld.local.u64 	%rd105, [%rd1+312];
	ld.local.u64 	%rd104, [%rd1+320];
$L__BB9_6:
	ld.param.u64 	%rd101, [_Z16pairwiseMultiplyP2bnPiS0_i_param_2];
	cvta.to.global.u64 	%rd98, %rd101;
	mov.u32 	%r11, %ctaid.x;
	mov.u32 	%r12, %ntid.x;
	mov.u32 	%r13, %tid.x;
	mad.lo.s32 	%r14, %r11, %r12, %r13;
	mul.wide.u32 	%rd99, %r14, 328;
	add.s64 	%rd100, %rd98, %rd99;
	st.global.u64 	[%rd100], %rd144;
	st.global.u64 	[%rd100+8], %rd143;
	st.global.u64 	[%rd100+16], %rd142;
	st.global.u64 	[%rd100+24], %rd141;
	st.global.u64 	[%rd100+32], %rd140;
	st.global.u64 	[%rd100+40], %rd139;
	st.global.u64 	[%rd100+48], %rd138;
	st.global.u64 	[%rd100+56], %rd137;
	st.global.u64 	[%rd100+64], %rd136;
	st.global.u64 	[%rd100+72], %rd135;
	st.global.u64 	[%rd100+80], %rd134;
	st.global.u64 	[%rd100+88], %rd133;
	st.global.u64 	[%rd100+96], %rd132;
	st.global.u64 	[%rd100+104], %rd131;
	st.global.u64 	[%rd100+112], %rd130;
	st.global.u64 	[%rd100+120], %rd129;
	st.global.u64 	[%rd100+128], %rd128;
	st.global.u64 	[%rd100+136], %rd127;
	st.global.u64 	[%rd100+144], %rd126;
	st.global.u64 	[%rd100+152], %rd125;
	st.global.u64 	[%rd100+160], %rd124;
	st.global.u64 	[%rd100+168], %rd123;
	st.global.u64 	[%rd100+176], %rd122;
	st.global.u64 	[%rd100+184], %rd121;
	st.global.u64 	[%rd100+192], %rd120;
	st.global.u64 	[%rd100+200], %rd119;
	st.global.u64 	[%rd100+208], %rd118;
	st.global.u64 	[%rd100+216], %rd117;
	st.global.u64 	[%rd100+224], %rd116;
	st.global.u64 	[%rd100+232], %rd115;
	st.global.u64 	[%rd100+240], %rd114;
	st.global.u64 	[%rd100+248], %rd113;
	st.global.u64 	[%rd100+256], %rd112;
	st.global.u64 	[%rd100+264], %rd111;
	st.global.u64 	[%rd100+272], %rd110;
	st.global.u64 	[%rd100+280], %rd109;
	st.global.u64 	[%rd100+288], %rd108;
	st.global.u64 	[%rd100+296], %rd107;
	st.global.u64 	[%rd100+304], %rd106;
	st.global.u64 	[%rd100+312], %rd105;
	st.global.u64 	[%rd100+320], %rd104;
	ret;

}
	// .globl	_Z6reduceP2bnS0_i
.visible .entry _Z6reduceP2bnS0_i(
	.param .u64 .ptr .align 1 _Z6reduceP2bnS0_i_param_0,
	.param .u64 .ptr .align 1 _Z6reduceP2bnS0_i_param_1,
	.param .u32 _Z6reduceP2bnS0_i_param_2
)
{
	.local .align 8 .b8 	__local_depot10[328];
	.reg .b64 	%SP;
	.reg .b64 	%SPL;
	.reg .pred 	%p<10>;
	.reg .b32 	%r<29>;
	.reg .b64 	%rd<208>;

	mov.u64 	%SPL, __local_depot10;
	cvta.local.u64 	%SP, %SPL;
	ld.param.u64 	%rd97, [_Z6reduceP2bnS0_i_param_0];
	ld.param.u32 	%r16, [_Z6reduceP2bnS0_i_param_2];
	add.u64 	%rd100, %SP, 0;
	add.u64 	%rd1, %SPL, 0;
	mov.b64 	%rd162, -1;
	mov.u64 	%rd161, %rd1;
$L__BB10_1:
	mov.b32 	%r17, 0;
	st.local.v2.u32 	[%rd161], {%r17, %r17};
	add.s64 	%rd162, %rd162, 1;
	add.s64 	%rd161, %rd161, 8;
	setp.lt.u64 	%p1, %rd162, 40;
	@%p1 bra 	$L__BB10_1;
	mov.u32 	%r18, %tid.x;
	mov.u32 	%r19, %ctaid.x;
	mov.u32 	%r1, %ntid.x;
	mad.lo.s32 	%r25, %r19, %r1, %r18;
	setp.ge.u32 	%p2, %r25, %r16;
	mov.b64 	%rd163, 0;
	mov.u64 	%rd164, %rd163;
	mov.u64 	%rd165, %rd163;
	mov.u64 	%rd166, %rd163;
	mov.u64 	%rd167, %rd163;
	mov.u64 	%rd168, %rd163;
	mov.u64 	%rd169, %rd163;
	mov.u64 	%rd170, %rd163;
	mov.u64 	%rd171, %rd163;
	mov.u64 	%rd172, %rd163;
	mov.u64 	%rd173, %rd163;
	mov.u64 	%rd174, %rd163;
	mov.u64 	%rd175, %rd163;
	mov.u64 	%rd176, %rd163;
	mov.u64 	%rd177, %rd163;
	mov.u64 	%rd178, %rd163;
	mov.u64 	%rd179, %rd163;
	mov.u64 	%rd180, %rd163;
	mov.u64 	%rd181, %rd163;
	mov.u64 	%rd182, %rd163;
	mov.u64 	%rd183, %rd163;
	mov.u64 	%rd184, %rd163;
	mov.u64 	%rd185, %rd163;
	mov.u64 	%rd186, %rd163;
	mov.u64 	%rd187, %rd163;
	mov.u64 	%rd188, %rd163;
	mov.u64 	%rd189, %rd163;
	mov.u64 	%rd190, %rd163;
	mov.u64 	%rd191, %rd163;
	mov.u64 	%rd192, %rd163;
	mov.u64 	%rd193, %rd163;
	mov.u64 	%rd194, %rd163;
	mov.u64 	%rd195, %rd163;
	mov.u64 	%rd196, %rd163;
	mov.u64 	%rd197, %rd163;
	mov.u64 	%rd198, %rd163;
	mov.u64 	%rd199, %rd163;
	mov.u64 	%rd200, %rd163;
	mov.u64 	%rd201, %rd163;
	mov.u64 	%rd202, %rd163;
	mov.u64 	%rd203, %rd163;
	@%p2 bra 	$L__BB10_6;
	mov.u32 	%r20, %nctaid.x;
	mul.lo.s32 	%r3, %r1, %r20;
$L__BB10_4:
	mul.wide.u32 	%rd102, %r25, 328;
	add.s64 	%rd103, %rd97, %rd102;
	{ // callseq 53, 0
	.param .b64 param0;
	st.param.b64 	[param0], %rd100;
	.param .b64 param1;
	st.param.b64 	[param1], %rd103;
	.param .b64 param2;
	st.param.b64 	[param2], %rd100;
	call.uni 
	_Z6bn_addP2bnS0_S0_, 
	(
	param0, 
	param1, 
	param2
	);
	} // callseq 53
	{ // callseq 54, 0
	.param .b64 param0;
	st.param.b64 	[param0], %rd100;
	call.uni 
	_Z6bn_modP2bnS0_, 
	(
	param0
	);
	} // callseq 54
	add.s32 	%r25, %r25, %r3;
	setp.lt.u32 	%p3, %r25, %r16;
	@%p3 bra 	$L__BB10_4;
	ld.local.u64 	%rd203, [%rd1];
	ld.local.u64 	%rd202, [%rd1+8];
	ld.local.u64 	%rd201, [%rd1+16];
	ld.local.u64 	%rd200, [%rd1+24];
	ld.local.u64 	%rd199, [%rd1+32];
	ld.local.u64 	%rd198, [%rd1+40];
	ld.local.u64 	%rd197, [%rd1+48];
	ld.local.u64 	%rd196, [%rd1+56];
	ld.local.u64 	%rd195, [%rd1+64];
	ld.local.u64 	%rd194, [%rd1+72];
	ld.local.u64 	%rd193, [%rd1+80];
	ld.local.u64 	%rd192, [%rd1+88];
	ld.local.u64 	%rd191, [%rd1+96];
	ld.local.u64 	%rd190, [%rd1+104];
	ld.local.u64 	%rd189, [%rd1+112];
	ld.local.u64 	%rd188, [%rd1+120];
	ld.local.u64 	%rd187, [%rd1+128];
	ld.local.u64 	%rd186, [%rd1+136];
	ld.local.u64 	%rd185, [%rd1+144];
	ld.local.u64 	%rd184, [%rd1+152];
	ld.local.u64 	%rd183, [%rd1+160];
	ld.local.u64 	%rd182, [%rd1+168];
	ld.local.u64 	%rd181, [%rd1+176];
	ld.local.u64 	%rd180, [%rd1+184];
	ld.local.u64 	%rd179, [%rd1+192];
	ld.local.u64 	%rd178, [%rd1+200];
	ld.local.u64 	%rd177, [%rd1+208];
	ld.local.u64 	%rd176, [%rd1+216];
	ld.local.u64 	%rd175, [%rd1+224];
	ld.local.u64 	%rd174, [%rd1+232];
	ld.local.u64 	%rd173, [%rd1+240];
	ld.local.u64 	%rd172, [%rd1+248];
	ld.local.u64 	%rd171, [%rd1+256];
	ld.local.u64 	%rd170, [%rd1+264];
	ld.local.u64 	%rd169, [%rd1+272];
	ld.local.u64 	%rd168, [%rd1+280];
	ld.local.u64 	%rd167, [%rd1+288];
	ld.local.u64 	%rd166, [%rd1+296];
	ld.local.u64 	%rd165, [%rd1+304];
	ld.local.u64 	%rd164, [%rd1+312];
	ld.local.u64 	%rd163, [%rd1+320];
$L__BB10_6:
	ld.param.u64 	%rd157, [_Z6reduceP2bnS0_i_param_1];
	mov.u32 	%r21, %tid.x;
	cvta.to.global.u64 	%rd105, %rd157;
	mul.wide.u32 	%rd106, %r21, 328;
	add.s64 	%rd107, %rd105, %rd106;
	st.global.u64 	[%rd107], %rd203;
	st.global.u64 	[%rd107+8], %rd202;
	st.global.u64 	[%rd107+16], %rd201;
	st.global.u64 	[%rd107+24], %rd200;
	st.global.u64 	[%rd107+32], %rd199;
	st.global.u64 	[%rd107+40], %rd198;
	st.global.u64 	[%rd107+48], %rd197;
	st.global.u64 	[%rd107+56], %rd196;
	st.global.u64 	[%rd107+64], %rd195;
	st.global.u64 	[%rd107+72], %rd194;
	st.global.u64 	[%rd107+80], %rd193;
	st.global.u64 	[%rd107+88], %rd192;
	st.global.u64 	[%rd107+96], %rd191;
	st.global.u64 	[%rd107+104], %rd190;
	st.global.u64 	[%rd107+112], %rd189;
	st.global.u64 	[%rd107+120], %rd188;
	st.global.u64 	[%rd107+128], %rd187;
	st.global.u64 	[%rd107+136], %rd186;
	st.global.u64 	[%rd107+144], %rd185;
	st.global.u64 	[%rd107+152], %rd184;
	st.global.u64 	[%rd107+160], %rd183;
	st.global.u64 	[%rd107+168], %rd182;
	st.global.u64 	[%rd107+176], %rd181;
	st.global.u64 	[%rd107+184], %rd180;
	st.global.u64 	[%rd107+192], %rd179;
	st.global.u64 	[%rd107+200], %rd178;
	st.global.u64 	[%rd107+208], %rd177;
	st.global.u64 	[%rd107+216], %rd176;
	st.global.u64 	[%rd107+224], %rd175;
	st.global.u64 	[%rd107+232], %rd174;
	st.global.u64 	[%rd107+240], %rd173;
	st.global.u64 	[%rd107+248], %rd172;
	st.global.u64 	[%rd107+256], %rd171;
	st.global.u64 	[%rd107+264], %rd170;
	st.global.u64 	[%rd107+272], %rd169;
	st.global.u64 	[%rd107+280], %rd168;
	st.global.u64 	[%rd107+288], %rd167;
	st.global.u64 	[%rd107+296], %rd166;
	st.global.u64 	[%rd107+304], %rd165;
	st.global.u64 	[%rd107+312], %rd164;
	st.global.u64 	[%rd107+320], %rd163;
	bar.sync 	0;
	setp.ne.s32 	%p4, %r21, 0;
	@%p4 bra 	$L__BB10_16;
	mov.b64 	%rd205, -1;
	mov.u64 	%rd204, %rd1;
$L__BB10_8:
	mov.b32 	%r22, 0;
	st.local.v2.u32 	[%rd204], {%r22, %r22};
	add.s64 	%rd205, %rd205, 1;
	add.s64 	%rd204, %rd204, 8;
	setp.lt.u64 	%p5, %rd205, 40;
	@%p5 bra 	$L__BB10_8;
	mov.u32 	%r6, %ntid.x;
	and.b32  	%r7, %r6, 3;
	setp.lt.u32 	%p6, %r6, 4;
	mov.b32 	%r27, 0;
	@%p6 bra 	$L__BB10_12;
	ld.param.u64 	%rd206, [_Z6reduceP2bnS0_i_param_1];
	and.b32  	%r27, %r6, 2044;
	and.b32  	%r24, %r6, -4;
	neg.s32 	%r26, %r24;
	add.u64 	%rd109, %SP, 0;
$L__BB10_11:
	.pragma "nounroll";
	{ // callseq 55, 0
	.param .b64 param0;
	st.param.b64 	[param0], %rd109;
	.param .b64 param1;
	st.param.b64 	[param1], %rd206;
	.param .b64 param2;
	st.param.b64 	[param2], %rd109;
	call.uni 
	_Z6bn_addP2bnS0_S0_, 
	(
	param0, 
	param1, 
	param2
	);
	} // callseq 55
	{ // callseq 56, 0
	.param .b64 param0;
	st.param.b64 	[param0], %rd109;
	call.uni 
	_Z6bn_modP2bnS0_, 
	(
	param0
	);
	} // callseq 56
	add.s64 	%rd110, %rd206, 328;
	{ // callseq 57, 0
	.param .b64 param0;
	st.param.b64 	[param0], %rd109;
	.param .b64 param1;
	st.param.b64 	[param1], %rd110;
	.param .b64 param2;
	st.param.b64 	[param2], %rd109;
	call.uni 
	_Z6bn_addP2bnS0_S0_, 
	(
	param0, 
	param1, 
	param2
	);
	} // callseq 57
	{ // callseq 58, 0
	.param .b64 param0;
	st.param.b64 	[param0], %rd109;
	call.uni 
	_Z6bn_modP2bnS0_, 
	(
	param0
	);
	} // callseq 58
	add.s64 	%rd111, %rd206, 656;
	{ // callseq 59, 0
	.param .b64 param0;
	st.param.b64 	[param0], %rd109;
	.param .b64 param1;
	st.param.b64 	[param1], %rd111;
	.param .b64 param2;
	st.param.b64 	[param2], %rd109;
	call.uni 
	_Z6bn_addP2bnS0_S0_, 
	(
	param0, 
	param1, 
	param2
	);
	} // callseq 59
	{ // callseq 60, 0
	.param .b64 param0;
	st.param.b64 	[param0], %rd109;
	call.uni 
	_Z6bn_modP2bnS0_, 
	(
	param0
	);
	} // callseq 60
	add.s64 	%rd112, %rd206, 984;
	{ // callseq 61, 0
	.param .b64 param0;
	st.param.b64 	[param0], %rd109;
	.param .b64 param1;
	st.param.b64 	[param1], %rd112;
	.param .b64 param2;
	st.param.b64 	[param2], %rd109;
	call.uni 
	_Z6bn_addP2bnS0_S0_, 
	(
	param0, 
	param1, 
	param2
	);
	} // callseq 61
	{ // callseq 62, 0
	.param .b64 param0;
	st.param.b64 	[param0], %rd109;
	call.uni 
	_Z6bn_modP2bnS0_, 
	(
	param0
	);
	} // callseq 62
	add.s32 	%r26, %r26, 4;
	add.s64 	%rd206, %rd206, 1312;
	setp.ne.s32 	%p7, %r26, 0;
	@%p7 bra 	$L__BB10_11;
$L__BB10_12:
	setp.eq.s32 	%p8, %r7, 0;
	@%p8 bra 	$L__BB10_15;
	ld.param.u64 	%rd159, [_Z6reduceP2bnS0_i_param_1];
	mul.wide.u32 	%rd113, %r27, 328;
	add.s64 	%rd207, %rd159, %rd113;
	neg.s32 	%r28, %r7;
	add.u64 	%rd114, %SP, 0;
$L__BB10_14:
	.pragma "nounroll";
	{ // callseq 63, 0
	.param .b64 param0;
	st.param.b64 	[param0], %rd114;
	.param .b64 param1;
	st.param.b64 	[param1], %rd207;
	.param .b64 param2;
	st.param.b64 	[param2], %rd114;
	call.uni 
	_Z6bn_addP2bnS0_S0_, 
	(
	param0, 
	param1, 
	param2
	);
	} // callseq 63
	{ // callseq 64, 0
	.param .b64 param0;
	st.param.b64 	[param0], %rd114;
	call.uni 
	_Z6bn_modP2bnS0_, 
	(
	param0
	);
	} // callseq 64
	add.s64 	%rd207, %rd207, 328;
	add.s32 	%r28, %r28, 1;
	setp.ne.s32 	%p9, %r28, 0;
	@%p9 bra 	$L__BB10_14;
$L__BB10_15:
	ld.param.u64 	%rd160, [_Z6reduceP2bnS0_i_param_1];
	ld.local.u64 	%rd115, [%rd1];
	ld.local.u64 	%rd116, [%rd1+8];
	ld.local.u64 	%rd117, [%rd1+16];
	ld.local.u64 	%rd118, [%rd1+24];
	ld.local.u64 	%rd119, [%rd1+32];
	ld.local.u64 	%rd120, [%rd1+40];
	ld.local.u64 	%rd121, [%rd1+48];
	ld.local.u64 	%rd122, [%rd1+56];
	ld.local.u64 	%rd123, [%rd1+64];
	ld.local.u64 	%rd124, [%rd1+72];
	ld.local.u64 	%rd125, [%rd1+80];
	ld.local.u64 	%rd126, [%rd1+88];
	ld.local.u64 	%rd127, [%rd1+96];
	ld.local.u64 	%rd128, [%rd1+104];
	ld.local.u64 	%rd129, [%rd1+112];
	ld.local.u64 	%rd130, [%rd1+120];
	ld.local.u64 	%rd131, [%rd1+128];
	ld.local.u64 	%rd132, [%rd1+136];
	ld.local.u64 	%rd133, [%rd1+144];
	ld.local.u64 	%rd134, [%rd1+152];
	ld.local.u64 	%rd135, [%rd1+160];
	ld.local.u64 	%rd136, [%rd1+168];
	ld.local.u64 	%rd137, [%rd1+176];
	ld.local.u64 	%rd138, [%rd1+184];
	ld.local.u64 	%rd139, [%rd1+192];
	ld.local.u64 	%rd140, [%rd1+200];
	ld.local.u64 	%rd141, [%rd1+208];
	ld.local.u64 	%rd142, [%rd1+216];
	ld.local.u64 	%rd143, [%rd1+224];
	ld.local.u64 	%rd144, [%rd1+232];
	ld.local.u64 	%rd145, [%rd1+240];
	ld.local.u64 	%rd146, [%rd1+248];
	ld.local.u64 	%rd147, [%rd1+256];
	ld.local.u64 	%rd148, [%rd1+264];
	ld.local.u64 	%rd149, [%rd1+272];
	ld.local.u64 	%rd150, [%rd1+280];
	ld.local.u64 	%rd151, [%rd1+288];
	ld.local.u64 	%rd152, [%rd1+296];
	ld.local.u64 	%rd153, [%rd1+304];
	ld.local.u64 	%rd154, [%rd1+312];
	ld.local.u64 	%rd155, [%rd1+320];
	cvta.to.global.u64 	%rd156, %rd160;
	st.global.u64 	[%rd156], %rd115;
	st.global.u64 	[%rd156+8], %rd116;
	st.global.u64 	[%rd156+16], %rd117;
	st.global.u64 	[%rd156+24], %rd118;
	st.global.u64 	[%rd156+32], %rd119;
	st.global.u64 	[%rd156+40], %rd120;
	st.global.u64 	[%rd156+48], %rd121;
	st.global.u64 	[%rd156+56], %rd122;
	st.global.u64 	[%rd156+64], %rd123;
	st.global.u64 	[%rd156+72], %rd124;
	st.global.u64 	[%rd156+80], %rd125;
	st.global.u64 	[%rd156+88], %rd126;
	st.global.u64 	[%rd156+96], %rd127;
	st.global.u64 	[%rd156+104], %rd128;
	st.global.u64 	[%rd156+112], %rd129;
	st.global.u64 	[%rd156+120], %rd130;
	st.global.u64 	[%rd156+128], %rd131;
	st.global.u64 	[%rd156+136], %rd132;
	st.global.u64 	[%rd156+144], %rd133;
	st.global.u64 	[%rd156+152], %rd134;
	st.global.u64 	[%rd156+160], %rd135;
	st.global.u64 	[%rd156+168], %rd136;
	st.global.u64 	[%rd156+176], %rd137;
	st.global.u64 	[%rd156+184], %rd138;
	st.global.u64 	[%rd156+192], %rd139;
	st.global.u64 	[%rd156+200], %rd140;
	st.global.u64 	[%rd156+208], %rd141;
	st.global.u64 	[%rd156+216], %rd142;
	st.global.u64 	[%rd156+224], %rd143;
	st.global.u64 	[%rd156+232], %rd144;
	st.global.u64 	[%rd156+240], %rd145;
	st.global.u64 	[%rd156+248], %rd146;
	st.global.u64 	[%rd156+256], %rd147;
	st.global.u64 	[%rd156+264], %rd148;
	st.global.u64 	[%rd156+272], %rd149;
	st.global.u64 	[%rd156+280], %rd150;
	st.global.u64 	[%rd156+288], %rd151;
	st.global.u64 	[%rd156+296], %rd152;
	st.global.u64 	[%rd156+304], %rd153;
	st.global.u64 	[%rd156+312], %rd154;
	st.global.u64 	[%rd156+320], %rd155;
$L__BB10_16:
	ret;

}


// ===== COMPILED SASS (sm_100) =====

	.target	sm_100

	.elftype	@"ET_EXEC"


//--------------------- .note.nv.tkinfo           --------------------------
	.section	.note.nv.tkinfo,"",@"SHT_NOTE"
	.sectionflags	@"SHF_NOTE_NV_TKINFO"
	.tkinfo
        /*0018*/ 	.word	0x00000002
        /*0030*/ 	.string	""
        /*0030*/ 	.string	"ptxas"
        /*0030*/ 	.string	"Cuda compilation tools, release 13.0, V13.0.88"
        /*0030*/ 	.string	"Build cuda_13.0.r13.0/compiler.36424714_0"
        /*0030*/ 	.string	"-arch sm_100 -m 64 "



//--------------------- .note.nv.cuinfo           --------------------------
	.section	.note.nv.cuinfo,"",@"SHT_NOTE"
	.sectionflags	@"SHF_NOTE_NV_CUINFO"
        /*0018*/ 	.short	0x0002
        /*001a*/ 	.short	0x0064
        /*001c*/ 	.short	0x0082
	.zero		2


//--------------------- .nv.info                  --------------------------
	.section	.nv.info,"",@"SHT_CUDA_INFO"
	.align	4


	//----- nvinfo : EIATTR_REGCOUNT
	.align		4
        /*0000*/ 	.byte	0x04, 0x2f
        /*0002*/ 	.short	(.L_3 - .L_2)
	.align		4
.L_2:
        /*0004*/ 	.word	index@(_Z16pairwiseMultiplyP2bnPiS0_i)
        /*0008*/ 	.word	0x0000006c


	//----- nvinfo : EIATTR_FRAME_SIZE
	.align		4
.L_3:
        /*000c*/ 	.byte	0x04, 0x11
        /*000e*/ 	.short	(.L_5 - .L_4)
	.align		4
.L_4:
        /*0010*/ 	.word	index@($_Z16pairwiseMultiplyP2bnPiS0_i$_Z6bn_subP2bnS0_S0_)
        /*0014*/ 	.word	0x00000540


	//----- nvinfo : EIATTR_FRAME_SIZE
	.align		4
.L_5:
        /*0018*/ 	.byte	0x04, 0x11
        /*001a*/ 	.short	(.L_7 - .L_6)
	.align		4
.L_6:
        /*001c*/ 	.word	index@($_Z16pairwiseMultiplyP2bnPiS0_i$_Z6bn_mulP2bnS0_S0_S0_)
        /*0020*/ 	.word	0x00000540


	//----- nvinfo : EIATTR_FRAME_SIZE
	.align		4
.L_7:
        /*0024*/ 	.byte	0x04, 0x11
        /*0026*/ 	.short	(.L_9 - .L_8)
	.align		4
.L_8:
        /*0028*/ 	.word	index@($_Z16pairwiseMultiplyP2bnPiS0_i$_Z6bn_modP2bnS0_)
        /*002c*/ 	.word	0x00000540


	//----- nvinfo : EIATTR_FRAME_SIZE
	.align		4
.L_9:
        /*0030*/ 	.byte	0x04, 0x11
        /*0032*/ 	.short	(.L_11 - .L_10)
	.align		4
.L_10:
        /*0034*/ 	.word	index@($_Z16pairwiseMultiplyP2bnPiS0_i$_Z6bn_llrm)
        /*0038*/ 	.word	0x00000540


	//----- nvinfo : EIATTR_FRAME_SIZE
	.align		4
.L_11:
        /*003c*/ 	.byte	0x04, 0x11
        /*003e*/ 	.short	(.L_13 - .L_12)
	.align		4
.L_12:
        /*0040*/ 	.word	index@($_Z16pairwiseMultiplyP2bnPiS0_i$_Z6bn_llmmmPmS_)
        /*0044*/ 	.word	0x00000540


	//----- nvinfo : EIATTR_FRAME_SIZE
	.align		4
.L_13:
        /*0048*/ 	.byte	0x04, 0x11
        /*004a*/ 	.short	(.L_15 - .L_14)
	.align		4
.L_14:
        /*004c*/ 	.word	index@($_Z16pairwiseMultiplyP2bnPiS0_i$_Z6bn_cmpP2bnS0_)
        /*0050*/ 	.word	0x00000540


	//----- nvinfo : EIATTR_FRAME_SIZE
	.align		4
.L_15:
        /*0054*/ 	.byte	0x04, 0x11
        /*0056*/ 	.short	(.L_17 - .L_16)
	.align		4
.L_16:
        /*0058*/ 	.word	index@($_Z16pairwiseMultiplyP2bnPiS0_i$_Z6bn_addP2bnS0_S0_)
        /*005c*/ 	.word	0x00000540


	//----- nvinfo : EIATTR_FRAME_SIZE
	.align		4
.L_17:
        /*0060*/ 	.byte	0x04, 0x11
        /*0062*/ 	.short	(.L_19 - .L_18)
	.align		4
.L_18:
        /*0064*/ 	.word	index@($_Z16pairwiseMultiplyP2bnPiS0_i$_Z5bn_lmP2bnmS0_)
        /*0068*/ 	.word	0x00000540


	//----- nvinfo : EIATTR_FRAME_SIZE
	.align		4
.L_19:
        /*006c*/ 	.byte	0x04, 0x11
        /*006e*/ 	.short	(.L_21 - .L_20)
	.align		4
.L_20:
        /*0070*/ 	.word	index@($_Z16pairwiseMultiplyP2bnPiS0_i$_Z13bn_montgomeryP2bnS0_S0_S0_)
        /*0074*/ 	.word	0x00000540


	//----- nvinfo : EIATTR_FRAME_SIZE
	.align		4
.L_21:
        /*0078*/ 	.byte	0x04, 0x11
        /*007a*/ 	.short	(.L_23 - .L_22)
	.align		4
.L_22:
        /*007c*/ 	.word	index@(_Z16pairwiseMultiplyP2bnPiS0_i)
        /*0080*/ 	.word	0x00000540


	//----- nvinfo : EIATTR_REGCOUNT
	.align		4
.L_23:
        /*0084*/ 	.byte	0x04, 0x2f
        /*0086*/ 	.short	(.L_25 - .L_24)
	.align		4
.L_24:
        /*0088*/ 	.word	index@(_Z6reduceP2bnS0_i)
        /*008c*/ 	.word	0x00000060


	//----- nvinfo : EIATTR_FRAME_SIZE
	.align		4
.L_25:
        /*0090*/ 	.byte	0x04, 0x11
        /*0092*/ 	.short	(.L_27 - .L_26)
	.align		4
.L_26:
        /*0094*/ 	.word	index@($_Z6reduceP2bnS0_i$_Z6bn_subP2bnS0_S0_)
        /*0098*/ 	.word	0x00000148


	//----- nvinfo : EIATTR_FRAME_SIZE
	.align		4
.L_27:
        /*009c*/ 	.byte	0x04, 0x11
        /*009e*/ 	.short	(.L_29 - .L_28)
	.align		4
.L_28:
        /*00a0*/ 	.word	index@($_Z6reduceP2bnS0_i$_Z6bn_modP2bnS0_)
        /*00a4*/ 	.word	0x00000148


	//----- nvinfo : EIATTR_FRAME_SIZE
	.align		4
.L_29:
        /*00a8*/ 	.byte	0x04, 0x11
        /*00aa*/ 	.short	(.L_31 - .L_30)
	.align		4
.L_30:
        /*00ac*/ 	.word	index@($_Z6reduceP2bnS0_i$_Z6bn_cmpP2bnS0_)
        /*00b0*/ 	.word	0x00000148


	//----- nvinfo : EIATTR_FRAME_SIZE
	.align		4
.L_31:
        /*00b4*/ 	.byte	0x04, 0x11
        /*00b6*/ 	.short	(.L_33 - .L_32)
	.align		4
.L_32:
        /*00b8*/ 	.word	index@($_Z6reduceP2bnS0_i$_Z6bn_addP2bnS0_S0_)
        /*00bc*/ 	.word	0x00000148


	//----- nvinfo : EIATTR_FRAME_SIZE
	.align		4
.L_33:
        /*00c0*/ 	.byte	0x04, 0x11
        /*00c2*/ 	.short	(.L_35 - .L_34)
	.align		4
.L_34:
        /*00c4*/ 	.word	index@(_Z6reduceP2bnS0_i)
        /*00c8*/ 	.word	0x00000148


	//----- nvinfo : EIATTR_MIN_STACK_SIZE
	.align		4
.L_35:
        /*00cc*/ 	.byte	0x04, 0x12
        /*00ce*/ 	.short	(.L_37 - .L_36)
	.align		4
.L_36:
        /*00d0*/ 	.word	index@(_Z6reduceP2bnS0_i)
        /*00d4*/ 	.word	0x00000148


	//----- nvinfo : EIATTR_MIN_STACK_SIZE
	.align		4
.L_37:
        /*00d8*/ 	.byte	0x04, 0x12
        /*00da*/ 	.short	(.L_39 - .L_38)
	.align		4
.L_38:
        /*00dc*/ 	.word	index@(_Z16pairwiseMultiplyP2bnPiS0_i)
        /*00e0*/ 	.word	0x00000540
.L_39:


//--------------------- .nv.compat                --------------------------
	.section	.nv.compat,"",@"SHT_CUDA_COMPAT_INFO"
	.align	4
        /*0000*/ 	.byte	0x02, 0x09, 0x00, 0x00, 0x02, 0x02, 0x01, 0x00, 0x02, 0x05, 0x05, 0x00, 0x03, 0x07, 0x01, 0x01
        /*0010*/ 	.byte	0x02, 0x03, 0x00, 0x00, 0x02, 0x06, 0x01, 0x00, 0x04, 0x0b, 0x08, 0x00, 0x09, 0x00, 0x00, 0x00
        /*0020*/ 	.byte	0x00, 0x00, 0x00, 0x00


//--------------------- .nv.info._Z6reduceP2bnS0_i --------------------------
	.section	.nv.info._Z6reduceP2bnS0_i,"",@"SHT_CUDA_INFO"
	.sectionflags	@""
	.align	4


	//----- nvinfo : EIATTR_CUDA_API_VERSION
	.align		4
        /*0000*/ 	.byte	0x04, 0x37
        /*0002*/ 	.short	(.L_41 - .L_40)
.L_40:
        /*0004*/ 	.word	0x00000082


	//----- nvinfo : EIATTR_KPARAM_INFO
	.align		4
.L_41:
        /*0008*/ 	.byte	0x04, 0x17
        /*000a*/ 	.short	(.L_43 - .L_42)
.L_42:
        /*000c*/ 	.word	0x00000000
        /*0010*/ 	.short	0x0002
        /*0012*/ 	.short	0x0010
        /*0014*/ 	.byte	0x00, 0xf0, 0x11, 0x00


	//----- nvinfo : EIATTR_KPARAM_INFO
	.align		4
.L_43:
        /*0018*/ 	.byte	0x04, 0x17
        /*001a*/ 	.short	(.L_45 - .L_44)
.L_44:
        /*001c*/ 	.word	0x00000000
        /*0020*/ 	.short	0x0001
        /*0022*/ 	.short	0x0008
        /*0024*/ 	.byte	0x00, 0xf5, 0x21, 0x00


	//----- nvinfo : EIATTR_KPARAM_INFO
	.align		4
.L_45:
        /*0028*/ 	.byte	0x04, 0x17
        /*002a*/ 	.short	(.L_47 - .L_46)
.L_46:
        /*002c*/ 	.word	0x00000000
        /*0030*/ 	.short	0x0000
        /*0032*/ 	.short	0x0000
        /*0034*/ 	.byte	0x00, 0xf5, 0x21, 0x00


	//----- nvinfo : EIATTR_SPARSE_MMA_MASK
	.align		4
.L_47:
        /*0038*/ 	.byte	0x03, 0x50
        /*003a*/ 	.short	0x0000


	//----- nvinfo : EIATTR_MAXREG_COUNT
	.align		4
        /*003c*/ 	.byte	0x03, 0x1b
        /*003e*/ 	.short	0x00ff


	//----- nvinfo : EIATTR_NUM_BARRIERS
	.align		4
        /*0040*/ 	.byte	0x02, 0x4c
        /*0042*/ 	.byte	0x01
	.zero		1


	//----- nvinfo : EIATTR_MERCURY_ISA_VERSION
	.align		4
        /*0044*/ 	.byte	0x03, 0x5f
        /*0046*/ 	.short	0x0101


	//----- nvinfo : EIATTR_VRC_CTA_INIT_COUNT
	.align		4
        /*0048*/ 	.byte	0x02, 0x4a
	.zero		1
	.zero		1


	//----- nvinfo : EIATTR_EXIT_INSTR_OFFSETS
	.align		4
        /*004c*/ 	.byte	0x04, 0x1c
        /*004e*/ 	.short	(.L_49 - .L_48)


	//   ....[0]....
.L_48:
        /*0050*/ 	.word	0x00000c60


	//   ....[1]....
        /*0054*/ 	.word	0x00001850


	//----- nvinfo : EIATTR_CRS_STACK_SIZE
	.align		4
.L_49:
        /*0058*/ 	.byte	0x04, 0x1e
        /*005a*/ 	.short	(.L_51 - .L_50)
.L_50:
        /*005c*/ 	.word	0x00000000


	//----- nvinfo : EIATTR_CBANK_PARAM_SIZE
	.align		4
.L_51:
        /*0060*/ 	.byte	0x03, 0x19
        /*0062*/ 	.short	0x0014


	//----- nvinfo : EIATTR_PARAM_CBANK
	.align		4
        /*0064*/ 	.byte	0x04, 0x0a
        /*0066*/ 	.short	(.L_53 - .L_52)
	.align		4
.L_52:
        /*0068*/ 	.word	index@(.nv.constant0._Z6reduceP2bnS0_i)
        /*006c*/ 	.short	0x0380
        /*006e*/ 	.short	0x0014


	//----- nvinfo : EIATTR_SW_WAR
	.align		4
.L_53:
        /*0070*/ 	.byte	0x04, 0x36
        /*0072*/ 	.short	(.L_55 - .L_54)
.L_54:
        /*0074*/ 	.word	0x00000008
.L_55:


//--------------------- .nv.info._Z16pairwiseMultiplyP2bnPiS0_i --------------------------
	.section	.nv.info._Z16pairwiseMultiplyP2bnPiS0_i,"",@"SHT_CUDA_INFO"
	.sectionflags	@""
	.align	4


	//----- nvinfo : EIATTR_CUDA_API_VERSION
	.align		4
        /*0000*/ 	.byte	0x04, 0x37
        /*0002*/ 	.short	(.L_57 - .L_56)
.L_56:
        /*0004*/ 	.word	0x00000082


	//----- nvinfo : EIATTR_KPARAM_INFO
	.align		4
.L_57:
        /*0008*/ 	.byte	0x04, 0x17
        /*000a*/ 	.short	(.L_59 - .L_58)
.L_58:
        /*000c*/ 	.word	0x00000000
        /*0010*/ 	.short	0x0003
        /*0012*/ 	.short	0x0018
        /*0014*/ 	.byte	0x00, 0xf0, 0x11, 0x00


	//----- nvinfo : EIATTR_KPARAM_INFO
	.align		4
.L_59:
        /*0018*/ 	.byte	0x04, 0x17
        /*001a*/ 	.short	(.L_61 - .L_60)
.L_60:
        /*001c*/ 	.word	0x00000000
        /*0020*/ 	.short	0x0002
        /*0022*/ 	.short	0x0010
        /*0024*/ 	.byte	0x00, 0xf5, 0x21, 0x00


	//----- nvinfo : EIATTR_KPARAM_INFO
	.align		4
.L_61:
        /*0028*/ 	.byte	0x04, 0x17
        /*002a*/ 	.short	(.L_63 - .L_62)
.L_62:
        /*002c*/ 	.word	0x00000000
        /*0030*/ 	.short	0x0001
        /*0032*/ 	.short	0x0008
        /*0034*/ 	.byte	0x00, 0xf5, 0x21, 0x00


	//----- nvinfo : EIATTR_KPARAM_INFO
	.align		4
.L_63:
        /*0038*/ 	.byte	0x04, 0x17
        /*003a*/ 	.short	(.L_65 - .L_64)
.L_64:
        /*003c*/ 	.word	0x00000000
        /*0040*/ 	.short	0x0000
        /*0042*/ 	.short	0x0000
        /*0044*/ 	.byte	0x00, 0xf5, 0x21, 0x00


	//----- nvinfo : EIATTR_SPARSE_MMA_MASK
	.align		4
.L_65:
        /*0048*/ 	.byte	0x03, 0x50
        /*004a*/ 	.short	0x0000


	//----- nvinfo : EIATTR_MAXREG_COUNT
	.align		4
        /*004c*/ 	.byte	0x03, 0x1b
        /*004e*/ 	.short	0x00ff


	//----- nvinfo : EIATTR_MERCURY_ISA_VERSION
	.align		4
        /*0050*/ 	.byte	0x03, 0x5f
        /*0052*/ 	.short	0x0101


	//----- nvinfo : EIATTR_VRC_CTA_INIT_COUNT
	.align		4
        /*0054*/ 	.byte	0x02, 0x4a
	.zero		1
	.zero		1


	//----- nvinfo : EIATTR_EXIT_INSTR_OFFSETS
	.align		4
        /*0058*/ 	.byte	0x04, 0x1c
        /*005a*/ 	.short	(.L_67 - .L_66)


	//   ....[0]....
.L_66:
        /*005c*/ 	.word	0x00000c70


	//----- nvinfo : EIATTR_CRS_STACK_SIZE
	.align		4
.L_67:
        /*0060*/ 	.byte	0x04, 0x1e
        /*0062*/ 	.short	(.L_69 - .L_68)
.L_68:
        /*0064*/ 	.word	0x00000000


	//----- nvinfo : EIATTR_CBANK_PARAM_SIZE
	.align		4
.L_69:
        /*0068*/ 	.byte	0x03, 0x19
        /*006a*/ 	.short	0x001c


	//----- nvinfo : EIATTR_PARAM_CBANK
	.align		4
        /*006c*/ 	.byte	0x04, 0x0a
        /*006e*/ 	.short	(.L_71 - .L_70)
	.align		4
.L_70:
        /*0070*/ 	.word	index@(.nv.constant0._Z16pairwiseMultiplyP2bnPiS0_i)
        /*0074*/ 	.short	0x0380
        /*0076*/ 	.short	0x001c


	//----- nvinfo : EIATTR_SW_WAR
	.align		4
.L_71:
        /*0078*/ 	.byte	0x04, 0x36
        /*007a*/ 	.short	(.L_73 - .L_72)
.L_72:
        /*007c*/ 	.word	0x00000008
.L_73:


//--------------------- .nv.callgraph             --------------------------
	.section	.nv.callgraph,"",@"SHT_CUDA_CALLGRAPH"
	.align	4
	.sectionentsize	8
	.align		4
        /*0000*/ 	.word	0x00000000
	.align		4
        /*0004*/ 	.word	0xffffffff
	.align		4
        /*0008*/ 	.word	0x00000000
	.align		4
        /*000c*/ 	.word	0xfffffffe
	.align		4
        /*0010*/ 	.word	0x00000000
	.align		4
        /*0014*/ 	.word	0xfffffffd
	.align		4
        /*0018*/ 	.word	0x00000000
	.align		4
        /*001c*/ 	.word	0xfffffffc


//--------------------- .nv.constant3             --------------------------
	.section	.nv.constant3,"a",@progbits
	.align	8
.nv.constant3:
	.type		N,@object
	.size		N,(ZERO - N)
N:
	.zero		328
	.type		ZERO,@object
	.size		ZERO,(.L_1 - ZERO)
ZERO:
	.zero		328
.L_1:


//--------------------- .text._Z6reduceP2bnS0_i   --------------------------
	.section	.text._Z6reduceP2bnS0_i,"ax",@progbits
	.align	128
        .global         _Z6reduceP2bnS0_i
        .type           _Z6reduceP2bnS0_i,@function
        .size           _Z6reduceP2bnS0_i,(.L_x_38 - _Z6reduceP2bnS0_i)
        .other          _Z6reduceP2bnS0_i,@"STO_CUDA_ENTRY STV_DEFAULT"
_Z6reduceP2bnS0_i:
.text._Z6reduceP2bnS0_i:
[----:B------:R-:W0:Y:S01]  /*0000*/  LDC R1, c[0x0][0x37c] ;  /* 0x0000df00ff017b82 */ /* 0x000e220000000800 */
[----:B------:R-:W1:Y:S07]  /*0010*/  S2R R0, SR_TID.X ;  /* 0x0000000000007919 */ /* 0x000e6e0000002100 */
[----:B------:R-:W1:Y:S01]  /*0020*/  S2UR UR6, SR_CTAID.X ;  /* 0x00000000000679c3 */ /* 0x000e620000002500 */
[----:B------:R-:W2:Y:S01]  /*0030*/  LDCU UR7, c[0x0][0x390] ;  /* 0x00007200ff0777ac */ /* 0x000ea20008000800 */
[----:B0-----:R-:W-:Y:S01]  /*0040*/  VIADD R1, R1, 0xfffffeb8 ;  /* 0xfffffeb801017836 */ /* 0x001fe20000000000 */
[----:B------:R-:W-:Y:S01]  /*0050*/  BSSY.RECONVERGENT B0, `(.L_x_0) ;  /* 0x0000092000007945 */ /* 0x000fe20003800200 */
[----:B------:R-:W-:Y:S01]  /*0060*/  CS2R R66, SRZ ;  /* 0x0000000000427805 */ /* 0x000fe2000001ff00 */
[----:B------:R-:W0:Y:S01]  /*0070*/  LDCU UR5, c[0x0][0x2f8] ;  /* 0x00005f00ff0577ac */ /* 0x000e220008000800 */
[----:B------:R-:W-:Y:S01]  /*0080*/  CS2R R64, SRZ ;  /* 0x0000000000407805 */ /* 0x000fe2000001ff00 */
[----:B------:R3:W-:Y:S01]  /*0090*/  STL.64 [R1], RZ ;  /* 0x000000ff01007387 */ /* 0x0007e20000100a00 */
[----:B------:R-:W1:Y:S01]  /*00a0*/  LDC R85, c[0x0][0x360] ;  /* 0x0000d800ff557b82 */ /* 0x000e620000000800 */
[----:B------:R-:W4:Y:S01]  /*00b0*/  LDCU.64 UR8, c[0x0][0x358] ;  /* 0x00006b00ff0877ac */ /* 0x000f220008000a00 */
[----:B------:R-:W-:Y:S01]  /*00c0*/  CS2R R62, SRZ ;  /* 0x00000000003e7805 */ /* 0x000fe2000001ff00 */
[----:B------:R3:W-:Y:S01]  /*00d0*/  STL.64 [R1+0x8], RZ ;  /* 0x000008ff01007387 */ /* 0x0007e20000100a00 */
[----:B------:R-:W-:Y:S01]  /*00e0*/  CS2R R60, SRZ ;  /* 0x00000000003c7805 */ /* 0x000fe2000001ff00 */
[----:B------:R-:W1:Y:S01]  /*00f0*/  LDCU UR4, c[0x0][0x390] ;  /* 0x00007200ff0477ac */ /* 0x000e620008000800 */
[----:B------:R-:W-:Y:S01]  /*0100*/  CS2R R58, SRZ ;  /* 0x00000000003a7805 */ /* 0x000fe2000001ff00 */
[----:B------:R3:W-:Y:S01]  /*0110*/  STL.64 [R1+0x10], RZ ;  /* 0x000010ff01007387 */ /* 0x0007e20000100a00 */
[----:B------:R-:W-:-:S02]  /*0120*/  CS2R R56, SRZ ;  /* 0x0000000000387805 */ /* 0x000fc4000001ff00 */
[----:B------:R-:W-:Y:S02]  /*0130*/  CS2R R54, SRZ ;  /* 0x0000000000367805 */ /* 0x000fe4000001ff00 */
[----:B------:R-:W-:Y:S01]  /*0140*/  CS2R R52, SRZ ;  /* 0x0000000000347805 */ /* 0x000fe2000001ff00 */
[----:B------:R3:W-:Y:S01]  /*0150*/  STL.64 [R1+0x18], RZ ;  /* 0x000018ff01007387 */ /* 0x0007e20000100a00 */
[----:B------:R-:W-:Y:S02]  /*0160*/  CS2R R50, SRZ ;  /* 0x0000000000327805 */ /* 0x000fe4000001ff00 */
[----:B------:R-:W-:Y:S02]  /*0170*/  CS2R R48, SRZ ;  /* 0x0000000000307805 */ /* 0x000fe4000001ff00 */
[----:B------:R-:W-:Y:S01]  /*0180*/  CS2R R46, SRZ ;  /* 0x00000000002e7805 */ /* 0x000fe2000001ff00 */
[----:B------:R3:W-:Y:S01]  /*0190*/  STL.64 [R1+0x20], RZ ;  /* 0x000020ff01007387 */ /* 0x0007e20000100a00 */
[----:B0-----:R-:W-:Y:S01]  /*01a0*/  VIADD R2, R1, UR5 ;  /* 0x0000000501027c36 */ /* 0x001fe20008000000 */
[----:B------:R-:W-:-:S02]  /*01b0*/  CS2R R44, SRZ ;  /* 0x00000000002c7805 */ /* 0x000fc4000001ff00 */
[----:B------:R-:W-:Y:S01]  /*01c0*/  CS2R R42, SRZ ;  /* 0x00000000002a7805 */ /* 0x000fe2000001ff00 */
[----:B------:R3:W-:Y:S01]  /*01d0*/  STL.64 [R1+0x28], RZ ;  /* 0x000028ff01007387 */ /* 0x0007e20000100a00 */
[----:B------:R-:W-:Y:S02]  /*01e0*/  CS2R R40, SRZ ;  /* 0x0000000000287805 */ /* 0x000fe4000001ff00 */
[----:B------:R-:W-:Y:S02]  /*01f0*/  CS2R R38, SRZ ;  /* 0x0000000000267805 */ /* 0x000fe4000001ff00 */
[----:B------:R-:W-:Y:S01]  /*0200*/  CS2R R36, SRZ ;  /* 0x0000000000247805 */ /* 0x000fe2000001ff00 */
[----:B------:R3:W-:Y:S01]  /*0210*/  STL.64 [R1+0x30], RZ ;  /* 0x000030ff01007387 */ /* 0x0007e20000100a00 */
[----:B-1----:R-:W-:Y:S01]  /*0220*/  IMAD R3, R85, UR6, R0 ;  /* 0x0000000655037c24 */ /* 0x002fe2000f8e0200 */
[----:B------:R-:W-:Y:S02]  /*0230*/  CS2R R34, SRZ ;  /* 0x0000000000227805 */ /* 0x000fe4000001ff00 */
[----:B------:R-:W-:Y:S01]  /*0240*/  CS2R R32, SRZ ;  /* 0x0000000000207805 */ /* 0x000fe2000001ff00 */
[----:B------:R3:W-:Y:S01]  /*0250*/  STL.64 [R1+0x38], RZ ;  /* 0x000038ff01007387 */ /* 0x0007e20000100a00 */
[----:B------:R-:W-:-:S02]  /*0260*/  CS2R R30, SRZ ;  /* 0x00000000001e7805 */ /* 0x000fc4000001ff00 */
[----:B--2---:R-:W-:Y:S02]  /*0270*/  ISETP.GE.U32.AND P0, PT, R3, UR7, PT ;  /* 0x0000000703007c0c */ /* 0x004fe4000bf06070 */
[----:B------:R-:W-:Y:S01]  /*0280*/  CS2R R28, SRZ ;  /* 0x00000000001c7805 */ /* 0x000fe2000001ff00 */
[----:B------:R3:W-:Y:S01]  /*0290*/  STL.64 [R1+0x40], RZ ;  /* 0x000040ff01007387 */ /* 0x0007e20000100a00 */
[----:B------:R-:W-:Y:S02]  /*02a0*/  CS2R R26, SRZ ;  /* 0x00000000001a7805 */ /* 0x000fe4000001ff00 */
[----:B------:R-:W-:Y:S02]  /*02b0*/  CS2R R24, SRZ ;  /* 0x0000000000187805 */ /* 0x000fe4000001ff00 */
        /* <DEDUP_REMOVED lines=25> */
[----:B------:R3:W-:Y:S04]  /*0450*/  STL.64 [R1+0x78], RZ ;  /* 0x000078ff01007387 */ /* 0x0007e80000100a00 */
        /* <DEDUP_REMOVED lines=24> */
[----:B------:R3:W-:Y:S01]  /*05e0*/  STL.64 [R1+0x140], RZ ;  /* 0x000140ff01007387 */ /* 0x0007e20000100a00 */
[----:B----4-:R-:W-:Y:S05]  /*05f0*/  @P0 BRA `(.L_x_1) ;  /* 0x0000000000dc0947 */ /* 0x010fea0003800000 */
[----:B------:R-:W0:Y:S01]  /*0600*/  LDC.64 R10, c[0x0][0x380] ;  /* 0x0000e000ff0a7b82 */ /* 0x000e220000000a00 */
[----:B------:R-:W1:Y:S01]  /*0610*/  LDCU UR5, c[0x0][0x370] ;  /* 0x00006e00ff0577ac */ /* 0x000e620008000800 */
[----:B------:R-:W-:Y:S01]  /*0620*/  BSSY.RECONVERGENT B1, `(.L_x_2) ;  /* 0x000000b000017945 */ /* 0x000fe20003800200 */
[----:B-1----:R-:W-:-:S07]  /*0630*/  IMAD R4, R85, UR5, RZ ;  /* 0x0000000555047c24 */ /* 0x002fce000f8e02ff */
.L_x_3:
[----:B0-----:R-:W-:Y:S01]  /*0640*/  IMAD.WIDE.U32 R6, R3, 0x148, R10 ;  /* 0x0000014803067825 */ /* 0x001fe200078e000a */
[----:B------:R-:W-:-:S03]  /*0650*/  MOV R0, 0x6a0 ;  /* 0x000006a000007802 */ /* 0x000fc60000000f00 */
[----:B------:R-:W-:Y:S02]  /*0660*/  IMAD.IADD R3, R4, 0x1, R3 ;  /* 0x0000000104037824 */ /* 0x000fe400078e0203 */
[----:B------:R-:W-:-:S03]  /*0670*/  IMAD.MOV.U32 R14, RZ, RZ, R2 ;  /* 0x000000ffff0e7224 */ /* 0x000fc600078e0002 */
[----:B------:R-:W-:-:S13]  /*0680*/  ISETP.GE.U32.AND P4, PT, R3, UR4, PT ;  /* 0x0000000403007c0c */ /* 0x000fda000bf86070 */
[----:B---3--:R-:W-:Y:S05]  /*0690*/  CALL.REL.NOINC `($_Z6reduceP2bnS0_i$_Z6bn_addP2bnS0_S0_) ;  /* 0x0000001000707944 */ /* 0x008fea0003c00000 */
[----:B------:R-:W-:-:S07]  /*06a0*/  MOV R0, 0x6c0 ;  /* 0x000006c000007802 */ /* 0x000fce0000000f00 */
[----:B------:R-:W-:Y:S05]  /*06b0*/  CALL.REL.NOINC `($_Z6reduceP2bnS0_i$_Z6bn_modP2bnS0_) ;  /* 0x0000004000547944 */ /* 0x000fea0003c00000 */
[----:B------:R-:W-:Y:S05]  /*06c0*/  @!P4 BRA `(.L_x_3) ;  /* 0xfffffffc00dcc947 */ /* 0x000fea000383ffff */
[----:B------:R-:W-:Y:S05]  /*06d0*/  BSYNC.RECONVERGENT B1 ;  /* 0x0000000000017941 */ /* 0x000fea0003800200 */
.L_x_2:
[----:B------:R0:W5:Y:S04]  /*06e0*/  LDL.64 R86, [R1] ;  /* 0x0000000001567983 */ /* 0x0001680000100a00 */
[----:B------:R0:W5:Y:S04]  /*06f0*/  LDL.64 R82, [R1+0x8] ;  /* 0x0000080001527983 */ /* 0x0001680000100a00 */
        /* <DEDUP_REMOVED lines=38> */
[----:B------:R0:W5:Y:S02]  /*0960*/  LDL.64 R66, [R1+0x140] ;  /* 0x0001400001427983 */ /* 0x0001640000100a00 */
.L_x_1:
[----:B------:R-:W-:Y:S05]  /*0970*/  BSYNC.RECONVERGENT B0 ;  /* 0x0000000000007941 */ /* 0x000fea0003800200 */
.L_x_0:
[----:B------:R-:W1:Y:S01]  /*0980*/  S2R R3, SR_TID.X ;  /* 0x0000000000037919 */ /* 0x000e620000002100 */
[----:B------:R-:W1:Y:S02]  /*0990*/  LDC.64 R84, c[0x0][0x388] ;  /* 0x0000e200ff547b82 */ /* 0x000e640000000a00 */
[C---:B-1----:R-:W-:Y:S01]  /*09a0*/  IMAD.WIDE.U32 R84, R3.reuse, 0x148, R84 ;  /* 0x0000014803547825 */ /* 0x042fe200078e0054 */
[----:B------:R-:W-:-:S04]  /*09b0*/  ISETP.NE.AND P0, PT, R3, RZ, PT ;  /* 0x000000ff0300720c */ /* 0x000fc80003f05270 */
[----:B-----5:R1:W-:Y:S04]  /*09c0*/  STG.E.64 desc[UR8][R84.64], R86 ;  /* 0x0000005654007986 */ /* 0x0203e8000c101b08 */
[----:B------:R1:W-:Y:S04]  /*09d0*/  STG.E.64 desc[UR8][R84.64+0x8], R82 ;  /* 0x0000085254007986 */ /* 0x0003e8000c101b08 */
        /* <DEDUP_REMOVED lines=38> */
[----:B------:R1:W-:Y:S01]  /*0c40*/  STG.E.64 desc[UR8][R84.64+0x140], R66 ;  /* 0x0001404254007986 */ /* 0x0003e2000c101b08 */
[----:B------:R-:W-:Y:S06]  /*0c50*/  BAR.SYNC.DEFER_BLOCKING 0x0 ;  /* 0x0000000000007b1d */ /* 0x000fec0000010000 */
[----:B------:R-:W-:Y:S05]  /*0c60*/  @P0 EXIT ;  /* 0x000000000000094d */ /* 0x000fea0003800000 */
[----:B------:R-:W2:Y:S01]  /*0c70*/  LDCU UR6, c[0x0][0x360] ;  /* 0x00006c00ff0677ac */ /* 0x000ea20008000800 */
[----:B------:R4:W-:Y:S01]  /*0c80*/  STL.64 [R1], RZ ;  /* 0x000000ff01007387 */ /* 0x0009e20000100a00 */
[----:B------:R-:W-:-:S03]  /*0c90*/  UMOV UR4, URZ ;  /* 0x000000ff00047c82 */ /* 0x000fc60008000000 */
[----:B------:R4:W-:Y:S04]  /*0ca0*/  STL.64 [R1+0x8], RZ ;  /* 0x000008ff01007387 */ /* 0x0009e80000100a00 */
[----:B------:R4:W-:Y:S04]  /*0cb0*/  STL.64 [R1+0x10], RZ ;  /* 0x000010ff01007387 */ /* 0x0009e80000100a00 */
[----:B------:R4:W-:Y:S04]  /*0cc0*/  STL.64 [R1+0x18], RZ ;  /* 0x000018ff01007387 */ /* 0x0009e80000100a00 */
[----:B------:R4:W-:Y:S01]  /*0cd0*/  STL.64 [R1+0x20], RZ ;  /* 0x000020ff01007387 */ /* 0x0009e20000100a00 */
[----:B--2---:R-:W-:-:S02]  /*0ce0*/  UISETP.GE.U32.AND UP0, UPT, UR6, 0x4, UPT ;  /* 0x000000040600788c */ /* 0x004fc4000bf06070 */
[----:B------:R-:W-:Y:S01]  /*0cf0*/  ULOP3.LUT UR12, UR6, 0x3, URZ, 0xc0, !UPT ;  /* 0x00000003060c7892 */ /* 0x000fe2000f8ec0ff */
        /* <DEDUP_REMOVED lines=36> */
[----:B------:R-:W-:Y:S05]  /*0f40*/  BRA.U !UP0, `(.L_x_4) ;  /* 0x0000000108ac7547 */ /* 0x000fea000b800000 */
[----:B------:R-:W-:Y:S01]  /*0f50*/  ULOP3.LUT UR5, UR6, 0xfffffffc, URZ, 0xc0, !UPT ;  /* 0xfffffffc06057892 */ /* 0x000fe2000f8ec0ff */
[----:B------:R-:W2:Y:S01]  /*0f60*/  LDCU.64 UR10, c[0x0][0x388] ;  /* 0x00007100ff0a77ac */ /* 0x000ea20008000a00 */
[----:B------:R-:W-:Y:S02]  /*0f70*/  ULOP3.LUT UR4, UR6, 0x7fc, URZ, 0xc0, !UPT ;  /* 0x000007fc06047892 */ /* 0x000fe4000f8ec0ff */
[----:B------:R-:W-:-:S12]  /*0f80*/  UIADD3 UR5, UPT, UPT, -UR5, URZ, URZ ;  /* 0x000000ff05057290 */ /* 0x000fd8000fffe1ff */
.L_x_5:
[----:B------:R-:W-:Y:S01]  /*0f90*/  UIADD3 UR5, UPT, UPT, UR5, 0x4, URZ ;  /* 0x0000000405057890 */ /* 0x000fe2000fffe0ff */
[----:B-12---:R-:W-:Y:S01]  /*0fa0*/  IMAD.U32 R6, RZ, RZ, UR10 ;  /* 0x0000000aff067e24 */ /* 0x006fe2000f8e00ff */
[----:B------:R-:W-:Y:S01]  /*0fb0*/  MOV R0, 0x1000 ;  /* 0x0000100000007802 */ /* 0x000fe20000000f00 */
[----:B------:R-:W-:Y:S01]  /*0fc0*/  IMAD.U32 R7, RZ, RZ, UR11 ;  /* 0x0000000bff077e24 */ /* 0x000fe2000f8e00ff */
[----:B------:R-:W-:Y:S01]  /*0fd0*/  UISETP.NE.AND UP0, UPT, UR5, URZ, UPT ;  /* 0x000000ff0500728c */ /* 0x000fe2000bf05270 */
[----:B------:R-:W-:-:S10]  /*0fe0*/  IMAD.MOV.U32 R14, RZ, RZ, R2 ;  /* 0x000000ffff0e7224 */ /* 0x000fd400078e0002 */
[----:B0--34-:R-:W-:Y:S05]  /*0ff0*/  CALL.REL.NOINC `($_Z6reduceP2bnS0_i$_Z6bn_addP2bnS0_S0_) ;  /* 0x0000000800187944 */ /* 0x019fea0003c00000 */
[----:B------:R-:W-:-:S07]  /*1000*/  MOV R0, 0x1020 ;  /* 0x0000102000007802 */ /* 0x000fce0000000f00 */
[----:B------:R-:W-:Y:S05]  /*1010*/  CALL.REL.NOINC `($_Z6reduceP2bnS0_i$_Z6bn_modP2bnS0_) ;  /* 0x0000003400fc7944 */ /* 0x000fea0003c00000 */
[----:B------:R-:W-:Y:S01]  /*1020*/  UIADD3 UR6, UP1, UPT, UR10, 0x148, URZ ;  /* 0x000001480a067890 */ /* 0x000fe2000ff3e0ff */
[----:B------:R-:W-:Y:S01]  /*1030*/  IMAD.MOV.U32 R14, RZ, RZ, R2 ;  /* 0x000000ffff0e7224 */ /* 0x000fe200078e0002 */
[----:B------:R-:W-:Y:S02]  /*1040*/  MOV R0, 0x1090 ;  /* 0x0000109000007802 */ /* 0x000fe40000000f00 */
[----:B------:R-:W-:Y:S02]  /*1050*/  UIADD3.X UR7, UPT, UPT, URZ, UR11, URZ, UP1, !UPT ;  /* 0x0000000bff077290 */ /* 0x000fe40008ffe4ff */
[----:B------:R-:W-:-:S04]  /*1060*/  IMAD.U32 R6, RZ, RZ, UR6 ;  /* 0x00000006ff067e24 */ /* 0x000fc8000f8e00ff */
[----:B------:R-:W-:-:S07]  /*1070*/  IMAD.U32 R7, RZ, RZ, UR7 ;  /* 0x00000007ff077e24 */ /* 0x000fce000f8e00ff */
[----:B------:R-:W-:Y:S05]  /*1080*/  CALL.REL.NOINC `($_Z6reduceP2bnS0_i$_Z6bn_addP2bnS0_S0_) ;  /* 0x0000000400f47944 */ /* 0x000fea0003c00000 */
        /* <DEDUP_REMOVED lines=20> */
[----:B------:R-:W-:-:S04]  /*11d0*/  UIADD3 UR10, UP1, UPT, UR10, 0x520, URZ ;  /* 0x000005200a0a7890 */ /* 0x000fc8000ff3e0ff */
[----:B------:R-:W-:Y:S01]  /*11e0*/  UIADD3.X UR11, UPT, UPT, URZ, UR11, URZ, UP1, !UPT ;  /* 0x0000000bff0b7290 */ /* 0x000fe20008ffe4ff */
[----:B------:R-:W-:Y:S11]  /*11f0*/  BRA.U UP0, `(.L_x_5) ;  /* 0xfffffffd00647547 */ /* 0x000ff6000b83ffff */
.L_x_4:
[----:B------:R-:W-:-:S09]  /*1200*/  UISETP.NE.AND UP0, UPT, UR12, URZ, UPT ;  /* 0x000000ff0c00728c */ /* 0x000fd2000bf05270 */
[----:B------:R-:W-:Y:S05]  /*1210*/  BRA.U !UP0, `(.L_x_6) ;  /* 0x0000000108407547 */ /* 0x000fea000b800000 */
[----:B------:R-:W2:Y:S01]  /*1220*/  LDCU.64 UR6, c[0x0][0x388] ;  /* 0x00007100ff0677ac */ /* 0x000ea20008000a00 */
[----:B------:R-:W-:Y:S02]  /*1230*/  UIADD3 UR10, UPT, UPT, -UR12, URZ, URZ ;  /* 0x000000ff0c0a7290 */ /* 0x000fe4000fffe1ff */
[----:B--2---:R-:W-:-:S07]  /*1240*/  UIMAD.WIDE.U32 UR6, UR4, 0x148, UR6 ;  /* 0x00000148040678a5 */ /* 0x004fce000f8e0006 */
[----:B------:R-:W-:-:S05]  /*1250*/  UMOV UR5, UR7 ;  /* 0x0000000700057c82 */ /* 0x000fca0008000000 */
.L_x_7:
[----:B------:R-:W-:Y:S01]  /*1260*/  UIADD3 UR10, UPT, UPT, UR10, 0x1, URZ ;  /* 0x000000010a0a7890 */ /* 0x000fe2000fffe0ff */
[----:B-1----:R-:W-:Y:S01]  /*1270*/  IMAD.U32 R6, RZ, RZ, UR6 ;  /* 0x00000006ff067e24 */ /* 0x002fe2000f8e00ff */
[----:B------:R-:W-:Y:S01]  /*1280*/  MOV R0, 0x12d0 ;  /* 0x000012d000007802 */ /* 0x000fe20000000f00 */
[----:B------:R-:W-:Y:S01]  /*1290*/  IMAD.U32 R7, RZ, RZ, UR5 ;  /* 0x00000005ff077e24 */ /* 0x000fe2000f8e00ff */
[----:B------:R-:W-:Y:S01]  /*12a0*/  UISETP.NE.AND UP1, UPT, UR10, URZ, UPT ;  /* 0x000000ff0a00728c */ /* 0x000fe2000bf25270 */
[----:B------:R-:W-:-:S10]  /*12b0*/  IMAD.MOV.U32 R14, RZ, RZ, R2 ;  /* 0x000000ffff0e7224 */ /* 0x000fd400078e0002 */
[----:B0--34-:R-:W-:Y:S05]  /*12c0*/  CALL.REL.NOINC `($_Z6reduceP2bnS0_i$_Z6bn_addP2bnS0_S0_) ;  /* 0x0000000400647944 */ /* 0x019fea0003c00000 */
[----:B------:R-:W-:-:S07]  /*12d0*/  MOV R0, 0x12f0 ;  /* 0x000012f000007802 */ /* 0x000fce0000000f00 */
[----:B------:R-:W-:Y:S05]  /*12e0*/  CALL.REL.NOINC `($_Z6reduceP2bnS0_i$_Z6bn_modP2bnS0_) ;  /* 0x0000003400487944 */ /* 0x000fea0003c00000 */
[----:B------:R-:W-:-:S04]  /*12f0*/  UIADD3 UR6, UP0, UPT, UR6, 0x148, URZ ;  /* 0x0000014806067890 */ /* 0x000fc8000ff1e0ff */
[----:B------:R-:W-:Y:S01]  /*1300*/  UIADD3.X UR5, UPT, UPT, URZ, UR5, URZ, UP0, !UPT ;  /* 0x00000005ff057290 */ /* 0x000fe200087fe4ff */
[----:B------:R-:W-:Y:S11]  /*1310*/  BRA.U UP1, `(.L_x_7) ;  /* 0xfffffffd01d07547 */ /* 0x000ff6000b83ffff */
.L_x_6:
[----:B-1----:R-:W2:Y:S04]  /*1320*/  LDL.64 R84, [R1] ;  /* 0x0000000001547983 */ /* 0x002ea80000100a00 */
[----:B------:R-:W5:Y:S04]  /*1330*/  LDL.64 R2, [R1+0x8] ;  /* 0x0000080001027983 */ /* 0x000f680000100a00 */
[----:B------:R-:W3:Y:S04]  /*1340*/  LDL.64 R4, [R1+0x10] ;  /* 0x0000100001047983 */ /* 0x000ee80000100a00 */
[----:B------:R-:W4:Y:S04]  /*1350*/  LDL.64 R6, [R1+0x18] ;  /* 0x0000180001067983 */ /* 0x000f280000100a00 */
        /* <DEDUP_REMOVED lines=36> */
[----:B------:R-:W4:Y:S01]  /*15a0*/  LDL.64 R80, [R1+0x140] ;  /* 0x0001400001507983 */ /* 0x000f220000100a00 */
[----:B------:R-:W2:Y:S03]  /*15b0*/  LDC.64 R82, c[0x0][0x388] ;  /* 0x0000e200ff527b82 */ /* 0x000ea60000000a00 */
[----:B--2---:R-:W-:Y:S04]  /*15c0*/  STG.E.64 desc[UR8][R82.64], R84 ;  /* 0x0000005452007986 */ /* 0x004fe8000c101b08 */
[----:B-----5:R-:W-:Y:S04]  /*15d0*/  STG.E.64 desc[UR8][R82.64+0x8], R2 ;  /* 0x0000080252007986 */ /* 0x020fe8000c101b08 */
[----:B---3--:R-:W-:Y:S04]  /*15e0*/  STG.E.64 desc[UR8][R82.64+0x10], R4 ;  /* 0x0000100452007986 */ /* 0x008fe8000c101b08 */
[----:B----4-:R-:W-:Y:S04]  /*15f0*/  STG.E.64 desc[UR8][R82.64+0x18], R6 ;  /* 0x0000180652007986 */ /* 0x010fe8000c101b08 */
[----:B------:R-:W-:Y:S04]  /*1600*/  STG.E.64 desc[UR8][R82.64+0x20], R8 ;  /* 0x0000200852007986 */ /* 0x000fe8000c101b08 */
        /* <DEDUP_REMOVED lines=35> */
[----:B------:R-:W-:Y:S01]  /*1840*/  STG.E.64 desc[UR8][R82.64+0x140], R80 ;  /* 0x0001405052007986 */ /* 0x000fe2000c101b08 */
[----:B------:R-:W-:Y:S05]  /*1850*/  EXIT ;  /* 0x000000000000794d */ /* 0x000fea0003800000 */
        .type           $_Z6reduceP2bnS0_i$_Z6bn_addP2bnS0_S0_,@function
        .size           $_Z6reduceP2bnS0_i$_Z6bn_addP2bnS0_S0_,($_Z6reduceP2bnS0_i$_Z6bn_cmpP2bnS0_ - $_Z6reduceP2bnS0_i$_Z6bn_addP2bnS0_S0_)
$_Z6reduceP2bnS0_i$_Z6bn_addP2bnS0_S0_:
[----:B------:R-:W0:Y:S01]  /*1860*/  LDCU UR7, c[0x0][0x2f8] ;  /* 0x00005f00ff0777ac */ /* 0x000e220008000800 */
[----:B------:R-:W1:Y:S01]  /*1870*/  LDCU.64 UR14, c[0x0][0x358] ;  /* 0x00006b00ff0e77ac */ /* 0x000e620008000a00 */
[----:B0-----:R-:W-:Y:S01]  /*1880*/  VIADD R5, R2, -UR7 ;  /* 0x8000000702057c36 */ /* 0x001fe20008000000 */
[----:B-1----:R-:W2:Y:S04]  /*1890*/  LD.E.64 R12, desc[UR14][R6.64+0x8] ;  /* 0x0000080e060c7980 */ /* 0x002ea8000c101b00 */
[----:B------:R-:W2:Y:S02]  /*18a0*/  LDL.64 R8, [R5+0x8] ;  /* 0x0000080005087983 */ /* 0x000ea40000100a00 */
[----:B--2---:R-:W-:Y:S01]  /*18b0*/  IADD3 R16, P0, PT, R8, R12, RZ ;  /* 0x0000000c08107210 */ /* 0x004fe20007f1e0ff */
[----:B------:R-:W-:-:S04]  /*18c0*/  VIADD R8, R14, -UR7 ;  /* 0x800000070e087c36 */ /* 0x000fc80008000000 */
[----:B------:R-:W-:-:S05]  /*18d0*/  IMAD.X R15, RZ, RZ, RZ, P0 ;  /* 0x000000ffff0f7224 */ /* 0x000fca00000e06ff */
[----:B------:R-:W-:-:S05]  /*18e0*/  IADD3 R17, P0, P1, R15, R13, R9 ;  /* 0x0000000d0f117210 */ /* 0x000fca000791e009 */
[----:B------:R0:W-:Y:S04]  /*18f0*/  STL.64 [R8+0x8], R16 ;  /* 0x0000081008007387 */ /* 0x0001e80000100a00 */
[----:B------:R-:W2:Y:S04]  /*1900*/  LDL.64 R12, [R5+0x10] ;  /* 0x00001000050c7983 */ /* 0x000ea80000100a00 */
[----:B------:R-:W2:Y:S01]  /*1910*/  LD.E.64 R14, desc[UR14][R6.64+0x10] ;  /* 0x0000100e060e7980 */ /* 0x000ea2000c101b00 */
[----:B------:R-:W-:-:S04]  /*1920*/  IADD3.X R19, PT, PT, RZ, RZ, RZ, P0, P1 ;  /* 0x000000ffff137210 */ /* 0x000fc800007e24ff */
[----:B--2---:R-:W-:-:S04]  /*1930*/  IADD3 R18, P0, P1, R14, R12, R19 ;  /* 0x0000000c0e127210 */ /* 0x004fc8000791e013 */
[----:B------:R-:W-:-:S04]  /*1940*/  IADD3.X R9, PT, PT, RZ, RZ, RZ, P0, P1 ;  /* 0x000000ffff097210 */ /* 0x000fc800007e24ff */
[----:B------:R-:W-:-:S05]  /*1950*/  IADD3 R19, P0, P1, R9, R15, R13 ;  /* 0x0000000f09137210 */ /* 0x000fca000791e00d */
[----:B------:R1:W-:Y:S04]  /*1960*/  STL.64 [R8+0x10], R18 ;  /* 0x0000101208007387 */ /* 0x0003e80000100a00 */
[----:B------:R-:W0:Y:S04]  /*1970*/  LDL.64 R12, [R5+0x18] ;  /* 0x00001800050c7983 */ /* 0x000e280000100a00 */
[----:B------:R-:W0:Y:S01]  /*1980*/  LD.E.64 R14, desc[UR14][R6.64+0x18] ;  /* 0x0000180e060e7980 */ /* 0x000e22000c101b00 */
[----:B------:R-:W-:-:S04]  /*1990*/  IADD3.X R9, PT, PT, RZ, RZ, RZ, P0, P1 ;  /* 0x000000ffff097210 */ /* 0x000fc800007e24ff */
[----:B0-----:R-:W-:-:S04]  /*19a0*/  IADD3 R16, P0, P1, R14, R12, R9 ;  /* 0x0000000c0e107210 */ /* 0x001fc8000791e009 */
[----:B------:R-:W-:-:S04]  /*19b0*/  IADD3.X R9, PT, PT, RZ, RZ, RZ, P0, P1 ;  /* 0x000000ffff097210 */ /* 0x000fc800007e24ff */
[----:B------:R-:W-:-:S05]  /*19c0*/  IADD3 R17, P0, P1, R9, R15, R13 ;  /* 0x0000000f09117210 */ /* 0x000fca000791e00d */
[----:B------:R0:W-:Y:S04]  /*19d0*/  STL.64 [R8+0x18], R16 ;  /* 0x0000181008007387 */ /* 0x0001e80000100a00 */
[----:B------:R-:W1:Y:S04]  /*19e0*/  LDL.64 R12, [R5+0x20] ;  /* 0x00002000050c7983 */ /* 0x000e680000100a00 */
[----:B------:R-:W1:Y:S01]  /*19f0*/  LD.E.64 R14, desc[UR14][R6.64+0x20] ;  /* 0x0000200e060e7980 */ /* 0x000e62000c101b00 */
[----:B------:R-:W-:-:S04]  /*1a00*/  IADD3.X R9, PT, PT, RZ, RZ, RZ, P0, P1 ;  /* 0x000000ffff097210 */ /* 0x000fc800007e24ff */
[----:B-1----:R-:W-:-:S04]  /*1a10*/  IADD3 R18, P0, P1, R14, R12, R9 ;  /* 0x0000000c0e127210 */ /* 0x002fc8000791e009 */
        /* <DEDUP_REMOVED lines=240> */
[----:B------:R-:W-:Y:S04]  /*2920*/  STL.64 [R8+0x130], R18 ;  /* 0x0001301208007387 */ /* 0x000fe80000100a00 */
[----:B------:R-:W0:Y:S04]  /*2930*/  LDL.64 R12, [R5+0x138] ;  /* 0x00013800050c7983 */ /* 0x000e280000100a00 */
[----:B------:R-:W0:Y:S01]  /*2940*/  LD.E.64 R14, desc[UR14][R6.64+0x138] ;  /* 0x0001380e060e7980 */ /* 0x000e22000c101b00 */
[----:B------:R-:W-:-:S04]  /*2950*/  IADD3.X R9, PT, PT, RZ, RZ, RZ, P0, P1 ;  /* 0x000000ffff097210 */ /* 0x000fc800007e24ff */
[----:B0-----:R-:W-:-:S04]  /*2960*/  IADD3 R16, P0, P1, R14, R12, R9 ;  /* 0x0000000c0e107210 */ /* 0x001fc8000791e009 */
[----:B------:R-:W-:-:S04]  /*2970*/  IADD3.X R9, PT, PT, RZ, RZ, RZ, P0, P1 ;  /* 0x000000ffff097210 */ /* 0x000fc800007e24ff */
[----:B------:R-:W-:-:S05]  /*2980*/  IADD3 R17, P0, P1, R9, R15, R13 ;  /* 0x0000000f09117210 */ /* 0x000fca000791e00d */
[----:B------:R0:W-:Y:S04]  /*2990*/  STL.64 [R8+0x138], R16 ;  /* 0x0001381008007387 */ /* 0x0001e80000100a00 */
[----:B------:R-:W2:Y:S04]  /*29a0*/  LDL.64 R12, [R5+0x140] ;  /* 0x00014000050c7983 */ /* 0x000ea80000100a00 */
[----:B------:R-:W3:Y:S01]  /*29b0*/  LD.E.64 R14, desc[UR14][R6.64+0x140] ;  /* 0x0001400e060e7980 */ /* 0x000ee2000c101b00 */
[----:B------:R-:W-:Y:S02]  /*29c0*/  IADD3.X R9, PT, PT, RZ, RZ, RZ, P0, P1 ;  /* 0x000000ffff097210 */ /* 0x000fe400007e24ff */
[----:B--2---:R-:W-:-:S02]  /*29d0*/  IADD3 RZ, P2, PT, RZ, R12, RZ ;  /* 0x0000000cffff7210 */ /* 0x004fc40007f5e0ff */
[----:B---3--:R-:W-:-:S04]  /*29e0*/  IADD3 R14, P0, P1, R14, R12, R9 ;  /* 0x0000000c0e0e7210 */ /* 0x008fc8000791e009 */
[----:B------:R-:W-:Y:S02]  /*29f0*/  IADD3 RZ, P3, PT, RZ, R14, RZ ;  /* 0x0000000effff7210 */ /* 0x000fe40007f7e0ff */
[----:B------:R-:W-:-:S04]  /*2a00*/  IADD3.X R9, PT, PT, RZ, RZ, RZ, P0, P1 ;  /* 0x000000ffff097210 */ /* 0x000fc800007e24ff */
[----:B------:R-:W-:-:S05]  /*2a10*/  IADD3.X R15, PT, PT, R9, R13, R15, P3, P2 ;  /* 0x0000000d090f7210 */ /* 0x000fca0001fe440f */
[----:B------:R-:W-:Y:S04]  /*2a20*/  STL.64 [R8+0x140], R14 ;  /* 0x0001400e08007387 */ /* 0x000fe80000100a00 */
[----:B------:R-:W2:Y:S04]  /*2a30*/  LD.E R12, desc[UR14][R6.64] ;  /* 0x0000000e060c7980 */ /* 0x000ea8000c101900 */
[----:B------:R-:W2:Y:S02]  /*2a40*/  LDL R9, [R5] ;  /* 0x0000000005097983 */ /* 0x000ea40000100800 */
[----:B--2---:R-:W-:-:S05]  /*2a50*/  IMAD.IADD R13, R9, 0x1, R12 ;  /* 0x00000001090d7824 */ /* 0x004fca00078e020c */
[----:B------:R-:W-:-:S04]  /*2a60*/  VABSDIFF R13, R9, R12, R13 ;  /* 0x0000000c090d7214 */ /* 0x000fc800000e020d */
[----:B------:R-:W-:-:S05]  /*2a70*/  SHF.R.U32.HI R9, RZ, 0x1, R13 ;  /* 0x00000001ff097819 */ /* 0x000fca000001160d */
[----:B0-----:R-:W-:-:S05]  /*2a80*/  IMAD R16, R9, 0x8, R8 ;  /* 0x0000000809107824 */ /* 0x001fca00078e0208 */
[----:B------:R-:W2:Y:S01]  /*2a90*/  LDL.64 R12, [R16+0x8] ;  /* 0x00000800100c7983 */ /* 0x000ea20000100a00 */
[----:B------:R-:W-:Y:S02]  /*2aa0*/  IMAD.MOV.U32 R6, RZ, RZ, R0 ;  /* 0x000000ffff067224 */ /* 0x000fe400078e0000 */
[----:B------:R-:W-:Y:S01]  /*2ab0*/  IMAD.MOV.U32 R7, RZ, RZ, 0x0 ;  /* 0x00000000ff077424 */ /* 0x000fe200078e00ff */
[----:B--2---:R-:W-:-:S04]  /*2ac0*/  ISETP.NE.U32.AND P0, PT, R12, RZ, PT ;  /* 0x000000ff0c00720c */ /* 0x004fc80003f05070 */
[----:B------:R-:W-:-:S04]  /*2ad0*/  ISETP.NE.AND.EX P0, PT, R13, RZ, PT, P0 ;  /* 0x000000ff0d00720c */ /* 0x000fc80003f05300 */
[----:B------:R-:W-:-:S04]  /*2ae0*/  SEL R12, RZ, 0x1, !P0 ;  /* 0x00000001ff0c7807 */ /* 0x000fc80004000000 */
[----:B------:R-:W-:-:S05]  /*2af0*/  IADD3 R12, P0, PT, R9, R12, RZ ;  /* 0x0000000c090c7210 */ /* 0x000fca0007f1e0ff */
[----:B------:R-:W-:-:S05]  /*2b00*/  IMAD.X R13, RZ, RZ, RZ, P0 ;  /* 0x000000ffff0d7224 */ /* 0x000fca00000e06ff */
[----:B------:R0:W-:Y:S02]  /*2b10*/  STL.64 [R8], R12 ;  /* 0x0000000c08007387 */ /* 0x0001e40000100a00 */
[----:B0-----:R-:W-:Y:S05]  /*2b20*/  RET.REL.NODEC R6 `(_Z6reduceP2bnS0_i) ;  /* 0xffffffd406347950 */ /* 0x001fea0003c3ffff */
        .type           $_Z6reduceP2bnS0_i$_Z6bn_cmpP2bnS0_,@function
        .size           $_Z6reduceP2bnS0_i$_Z6bn_cmpP2bnS0_,($_Z6reduceP2bnS0_i$_Z6bn_modP2bnS0_ - $_Z6reduceP2bnS0_i$_Z6bn_cmpP2bnS0_)
$_Z6reduceP2bnS0_i$_Z6bn_cmpP2bnS0_:
[----:B------:R-:W0:Y:S01]  /*2b30*/  LDCU UR7, c[0x0][0x2f8] ;  /* 0x00005f00ff0777ac */ /* 0x000e220008000800 */
[----:B------:R-:W1:Y:S01]  /*2b40*/  LDCU.64 UR14, c[0x3][0x140] ;  /* 0x00c02800ff0e77ac */ /* 0x000e620008000a00 */
[----:B------:R-:W2:Y:S01]  /*2b50*/  LDCU.128 UR16, c[0x3][0x130] ;  /* 0x00c02600ff1077ac */ /* 0x000ea20008000c00 */
[----:B------:R-:W3:Y:S01]  /*2b60*/  LDCU.128 UR20, c[0x3][0x120] ;  /* 0x00c02400ff1477ac */ /* 0x000ee20008000c00 */
[----:B0-----:R-:W-:-:S05]  /*2b70*/  VIADD R5, R2, -UR7 ;  /* 0x8000000702057c36 */ /* 0x001fca0008000000 */
[----:B------:R-:W1:Y:S04]  /*2b80*/  LDL.64 R26, [R5+0x140] ;  /* 0x00014000051a7983 */ /* 0x000e680000100a00 */
[----:B------:R-:W2:Y:S04]  /*2b90*/  LDL.64 R8, [R5+0x138] ;  /* 0x0001380005087983 */ /* 0x000ea80000100a00 */
[----:B------:R-:W4:Y:S04]  /*2ba0*/  LDL.64 R12, [R5+0x130] ;  /* 0x00013000050c7983 */ /* 0x000f280000100a00 */
[----:B------:R-:W3:Y:S04]  /*2bb0*/  LDL.64 R14, [R5+0x128] ;  /* 0x00012800050e7983 */ /* 0x000ee80000100a00 */
[----:B------:R-:W5:Y:S04]  /*2bc0*/  LDL.64 R16, [R5+0x120] ;  /* 0x0001200005107983 */ /* 0x000f680000100a00 */
[----:B------:R-:W5:Y:S04]  /*2bd0*/  LDL.64 R18, [R5+0x118] ;  /* 0x0001180005127983 */ /* 0x000f680000100a00 */
[----:B------:R-:W5:Y:S04]  /*2be0*/  LDL.64 R20, [R5+0x110] ;  /* 0x0001100005147983 */ /* 0x000f680000100a00 */
[----:B------:R-:W5:Y:S04]  /*2bf0*/  LDL.64 R22, [R5+0x108] ;  /* 0x0001080005167983 */ /* 0x000f680000100a00 */
[----:B------:R-:W5:Y:S04]  /*2c00*/  LDL.64 R24, [R5+0x100] ;  /* 0x0001000005187983 */ /* 0x000f680000100a00 */
[----:B------:R-:W5:Y:S04]  /*2c10*/  LDL.64 R28, [R5+0xf8] ;  /* 0x0000f800051c7983 */ /* 0x000f680000100a00 */
[----:B------:R-:W5:Y:S01]  /*2c20*/  LDL.64 R30, [R5+0x10] ;  /* 0x00001000051e7983 */ /* 0x000f620000100a00 */
[----:B-1----:R-:W-:-:S02]  /*2c30*/  ISETP.GT.U32.AND P2, PT, R26, UR14, PT ;  /* 0x0000000e1a007c0c */ /* 0x002fc4000bf44070 */
[----:B------:R-:W-:Y:S02]  /*2c40*/  ISETP.GE.U32.AND P3, PT, R26, UR14, PT ;  /* 0x0000000e1a007c0c */ /* 0x000fe4000bf66070 */
[----:B--2---:R-:W-:Y:S02]  /*2c50*/  ISETP.GT.U32.AND P0, PT, R8, UR18, PT ;  /* 0x0000001208007c0c */ /* 0x004fe4000bf04070 */
[----:B------:R-:W-:Y:S02]  /*2c60*/  ISETP.EQ.U32.AND P1, PT, R26, UR14, PT ;  /* 0x0000000e1a007c0c */ /* 0x000fe4000bf22070 */
[----:B------:R-:W-:Y:S02]  /*2c70*/  ISETP.GT.U32.AND.EX P2, PT, R27, UR15, PT, P2 ;  /* 0x0000000f1b007c0c */ /* 0x000fe4000bf44120 */
[----:B------:R-:W-:Y:S02]  /*2c80*/  ISETP.GT.U32.AND.EX P0, PT, R9, UR19, PT, P0 ;  /* 0x0000001309007c0c */ /* 0x000fe4000bf04100 */
[----:B------:R-:W-:-:S02]  /*2c90*/  ISETP.GE.U32.AND.EX P3, PT, R27, UR15, PT, P3 ;  /* 0x0000000f1b007c0c */ /* 0x000fc4000bf66130 */
[----:B------:R-:W-:Y:S02]  /*2ca0*/  SEL R7, RZ, 0x1, !P2 ;  /* 0x00000001ff077807 */ /* 0x000fe40005000000 */
[----:B------:R-:W-:Y:S01]  /*2cb0*/  ISETP.EQ.AND.EX P0, PT, R27, UR15, P0, P1 ;  /* 0x0000000f1b007c0c */ /* 0x000fe20008702310 */
[----:B------:R-:W0:Y:S01]  /*2cc0*/  LDCU.64 UR14, c[0x3][0x8] ;  /* 0x00c00100ff0e77ac */ /* 0x000e220008000a00 */
[----:B------:R-:W-:Y:S02]  /*2cd0*/  SEL R7, R7, 0xffffffff, P3 ;  /* 0xffffffff07077807 */ /* 0x000fe40001800000 */
[----:B------:R-:W-:-:S05]  /*2ce0*/  SEL R26, RZ, 0x1, !P0 ;  /* 0x00000001ff1a7807 */ /* 0x000fca0004000000 */
[----:B------:R-:W-:Y:S01]  /*2cf0*/  IMAD.IADD R7, R7, 0x1, R26 ;  /* 0x0000000107077824 */ /* 0x000fe200078e021a */
[----:B------:R-:W-:Y:S01]  /*2d00*/  ISETP.LT.U32.AND P1, PT, R8, UR18, PT ;  /* 0x0000001208007c0c */ /* 0x000fe2000bf21070 */
[----:B------:R-:W2:Y:S03]  /*2d10*/  LDL.64 R26, [R5+0xf0] ;  /* 0x0000f000051a7983 */ /* 0x000ea60000100a00 */
[----:B------:R-:W-:-:S04]  /*2d20*/  ISETP.NE.AND P0, PT, R7, RZ, PT ;  /* 0x000000ff0700720c */ /* 0x000fc80003f05270 */
[----:B------:R-:W-:Y:S02]  /*2d30*/  ISETP.LT.U32.AND.EX P0, PT, R9, UR19, !P0, P1 ;  /* 0x0000001309007c0c */ /* 0x000fe4000c701110 */
[----:B----4-:R-:W-:Y:S01]  /*2d40*/  ISETP.GT.U32.AND P1, PT, R12, UR16, PT ;  /* 0x000000100c007c0c */ /* 0x010fe2000bf24070 */
[----:B------:R-:W-:-:S10]  /*2d50*/  VIADD R8, R7, 0xffffffff ;  /* 0xffffffff07087836 */ /* 0x000fd40000000000 */
[----:B------:R-:W-:Y:S01]  /*2d60*/  @!P0 IMAD.MOV R8, RZ, RZ, R7 ;  /* 0x000000ffff088224 */ /* 0x000fe200078e0207 */
[----:B------:R-:W-:-:S04]  /*2d70*/  ISETP.GT.U32.AND.EX P0, PT, R13, UR17, PT, P1 ;  /* 0x000000110d007c0c */ /* 0x000fc8000bf04110 */
[C---:B------:R-:W-:Y:S01]  /*2d80*/  ISETP.EQ.AND P0, PT, R8.reuse, RZ, P0 ;  /* 0x000000ff0800720c */ /* 0x040fe20000702270 */
[----:B------:R-:W-:Y:S01]  /*2d90*/  VIADD R7, R8, 0x1 ;  /* 0x0000000108077836 */ /* 0x000fe20000000000 */
[----:B------:R-:W-:-:S11]  /*2da0*/  ISETP.LT.U32.AND P1, PT, R12, UR16, PT ;  /* 0x000000100c007c0c */ /* 0x000fd6000bf21070 */
[----:B------:R-:W-:-:S05]  /*2db0*/  @!P0 IMAD.MOV R7, RZ, RZ, R8 ;  /* 0x000000ffff078224 */ /* 0x000fca00078e0208 */
[----:B------:R-:W-:-:S04]  /*2dc0*/  ISETP.NE.AND P0, PT, R7, RZ, PT ;  /* 0x000000ff0700720c */ /* 0x000fc80003f05270 */
[----:B------:R-:W-:Y:S01]  /*2dd0*/  ISETP.LT.U32.AND.EX P0, PT, R13, UR17, !P0, P1 ;  /* 0x000000110d007c0c */ /* 0x000fe2000c701110 */
[----:B------:R-:W-:Y:S01]  /*2de0*/  VIADD R8, R7, 0xffffffff ;  /* 0xffffffff07087836 */ /* 0x000fe20000000000 */
[----:B---3--:R-:W-:Y:S01]  /*2df0*/  ISETP.GT.U32.AND P1, PT, R14, UR22, PT ;  /* 0x000000160e007c0c */ /* 0x008fe2000bf24070 */
[----:B------:R-:W3:Y:S01]  /*2e00*/  LDL.64 R12, [R5+0xe8] ;  /* 0x0000e800050c7983 */ /* 0x000ee20000100a00 */
[----:B------:R-:W1:Y:S09]  /*2e10*/  LDCU.128 UR16, c[0x3][0x110] ;  /* 0x00c02200ff1077ac */ /* 0x000e720008000c00 */
[----:B------:R-:W-:Y:S01]  /*2e20*/  @!P0 IMAD.MOV R8, RZ, RZ, R7 ;  /* 0x000000ffff088224 */ /* 0x000fe200078e0207 */
[----:B------:R-:W-:-:S04]  /*2e30*/  ISETP.GT.U32.AND.EX P0, PT, R15, UR23, PT, P1 ;  /* 0x000000170f007c0c */ /* 0x000fc8000bf04110 */
[C---:B------:R-:W-:Y:S01]  /*2e40*/  ISETP.EQ.AND P0, PT, R8.reuse, RZ, P0 ;  /* 0x000000ff0800720c */ /* 0x040fe20000702270 */
[----:B------:R-:W-:Y:S01]  /*2e50*/  VIADD R7, R8, 0x1 ;  /* 0x0000000108077836 */ /* 0x000fe20000000000 */
[----:B------:R-:W-:-:S11]  /*2e60*/  ISETP.LT.U32.AND P1, PT, R14, UR22, PT ;  /* 0x000000160e007c0c */ /* 0x000fd6000bf21070 */
[----:B------:R-:W-:-:S05]  /*2e70*/  @!P0 IMAD.MOV R7, RZ, RZ, R8 ;  /* 0x000000ffff078224 */ /* 0x000fca00078e0208 */
[----:B------:R-:W-:-:S04]  /*2e80*/  ISETP.NE.AND P0, PT, R7, RZ, PT ;  /* 0x000000ff0700720c */ /* 0x000fc80003f05270 */
[----:B------:R-:W-:Y:S02]  /*2e90*/  ISETP.LT.U32.AND.EX P0, PT, R15, UR23, !P0, P1 ;  /* 0x000000170f007c0c */ /* 0x000fe4000c701110 */
[----:B-----5:R-:W-:Y:S01]  /*2ea0*/  ISETP.GT.U32.AND P1, PT, R16, UR20, PT ;  /* 0x0000001410007c0c */ /* 0x020fe2000bf24070 */
[----:B------:R-:W-:Y:S01]  /*2eb0*/  VIADD R8, R7, 0xffffffff ;  /* 0xffffffff07087836 */ /* 0x000fe20000000000 */
[----:B------:R-:W4:Y:S09]  /*2ec0*/  LDL.64 R14, [R5+0xe0] ;  /* 0x0000e000050e7983 */ /* 0x000f320000100a00 */
        /* <DEDUP_REMOVED lines=9> */
[----:B-1----:R-:W-:Y:S01]  /*2f60*/  ISETP.GT.U32.AND P1, PT, R18, UR18, PT ;  /* 0x0000001212007c0c */ /* 0x002fe2000bf24070 */
[----:B------:R-:W5:Y:S01]  /*2f70*/  LDL.64 R16, [R5+0xd8] ;  /* 0x0000d80005107983 */ /* 0x000f620000100a00 */
        /* <DEDUP_REMOVED lines=9> */
[----:B------:R-:W-:Y:S01]  /*3010*/  ISETP.GT.U32.AND P1, PT, R20, UR16, PT ;  /* 0x0000001014007c0c */ /* 0x000fe2000bf24070 */
[----:B------:R-:W-:Y:S01]  /*3020*/  VIADD R8, R7, 0xffffffff ;  /* 0xffffffff07087836 */ /* 0x000fe20000000000 */
[----:B------:R-:W5:Y:S09]  /*3030*/  LDL.64 R18, [R5+0xd0] ;  /* 0x0000d00005127983 */ /* 0x000f720000100a00 */
        /* <DEDUP_REMOVED lines=34> */
[----:B------:R-:W3:Y:S09]  /*3260*/  LDCU.128 UR20, c[0x3][0xe0] ;  /* 0x00c01c00ff1477ac */ /* 0x000ef20008000c00 */
        /* <DEDUP_REMOVED lines=8> */
[----:B--2---:R-:W-:Y:S01]  /*32f0*/  ISETP.GT.U32.AND P1, PT, R26, UR16, PT ;  /* 0x000000101a007c0c */ /* 0x004fe2000bf24070 */
[----:B------:R-:W-:Y:S01]  /*3300*/  VIADD R8, R7, 0xffffffff ;  /* 0xffffffff07087836 */ /* 0x000fe20000000000 */
[----:B------:R-:W2:Y:S09]  /*3310*/  LDL.64 R28, [R5+0xb0] ;  /* 0x0000b000051c7983 */ /* 0x000eb20000100a00 */
        /* <DEDUP_REMOVED lines=11> */
[----:B------:R-:W5:Y:S09]  /*33d0*/  LDCU.128 UR16, c[0x3][0xd0] ;  /* 0x00c01a00ff1077ac */ /* 0x000f720008000c00 */
        /* <DEDUP_REMOVED lines=8> */
[----:B----4-:R-:W-:Y:S01]  /*3460*/  ISETP.GT.U32.AND P1, PT, R14, UR20, PT ;  /* 0x000000140e007c0c */ /* 0x010fe2000bf24070 */
        /* <DEDUP_REMOVED lines=11> */
[----:B-----5:R-:W-:Y:S01]  /*3520*/  ISETP.GT.U32.AND P1, PT, R16, UR18, PT ;  /* 0x0000001210007c0c */ /* 0x020fe2000bf24070 */
        /* <DEDUP_REMOVED lines=195> */
[----:B------:R-:W-:-:S10]  /*4160*/  VIADD R8, R7, 0xffffffff ;  /* 0xffffffff07087836 */ /* 0x000fd40000000000 */
[----:B------:R-:W-:Y:S01]  /*4170*/  @!P0 IMAD.MOV R8, RZ, RZ, R7 ;  /* 0x000000ffff088224 */ /* 0x000fe200078e0207 */
[----:B------:R-:W-:-:S04]  /*4180*/  ISETP.GT.U32.AND.EX P0, PT, R15, UR17, PT, P1 ;  /* 0x000000110f007c0c */ /* 0x000fc8000bf04110 */
[C---:B------:R-:W-:Y:S01]  /*4190*/  ISETP.EQ.AND P0, PT, R8.reuse, RZ, P0 ;  /* 0x000000ff0800720c */ /* 0x040fe20000702270 */
[----:B------:R-:W-:Y:S01]  /*41a0*/  VIADD R7, R8, 0x1 ;  /* 0x0000000108077836 */ /* 0x000fe20000000000 */
[----:B------:R-:W-:-:S11]  /*41b0*/  ISETP.LT.U32.AND P1, PT, R14, UR16, PT ;  /* 0x000000100e007c0c */ /* 0x000fd6000bf21070 */
[----:B------:R-:W-:Y:S02]  /*41c0*/  @!P0 IMAD.MOV R7, RZ, RZ, R8 ;  /* 0x000000ffff078224 */ /* 0x000fe400078e0208 */
[----:B------:R0:W5:Y:S03]  /*41d0*/  LDL.64 R8, [R5+0x8] ;  /* 0x0000080005087983 */ /* 0x0001660000100a00 */
[----:B------:R-:W-:-:S04]  /*41e0*/  ISETP.NE.AND P0, PT, R7, RZ, PT ;  /* 0x000000ff0700720c */ /* 0x000fc80003f05270 */
[----:B------:R-:W-:Y:S01]  /*41f0*/  ISETP.LT.U32.AND.EX P0, PT, R15, UR17, !P0, P1 ;  /* 0x000000110f007c0c */ /* 0x000fe2000c701110 */
[----:B------:R-:W-:Y:S01]  /*4200*/  VIADD R12, R7, 0xffffffff ;  /* 0xffffffff070c7836 */ /* 0x000fe20000000000 */
[----:B-1----:R-:W-:Y:S01]  /*4210*/  ISETP.GT.U32.AND P1, PT, R16, UR22, PT ;  /* 0x0000001610007c0c */ /* 0x002fe2000bf24070 */
[----:B------:R-:W1:Y:S10]  /*4220*/  LDCU.128 UR16, c[0x3][0x30] ;  /* 0x00c00600ff1077ac */ /* 0x000e740008000c00 */
        /* <DEDUP_REMOVED lines=13> */
[----:B0-----:R-:W-:Y:S01]  /*4300*/  VIADD R5, R12, 0x1 ;  /* 0x000000010c057836 */ /* 0x001fe20000000000 */
[----:B------:R-:W-:-:S11]  /*4310*/  ISETP.LT.U32.AND P1, PT, R18, UR20, PT ;  /* 0x0000001412007c0c */ /* 0x000fd6000bf21070 */
[----:B------:R-:W-:-:S05]  /*4320*/  @!P0 IMAD.MOV R5, RZ, RZ, R12 ;  /* 0x000000ffff058224 */ /* 0x000fca00078e020c */
[----:B------:R-:W-:-:S04]  /*4330*/  ISETP.NE.AND P0, PT, R5, RZ, PT ;  /* 0x000000ff0500720c */ /* 0x000fc80003f05270 */
[----:B------:R-:W-:Y:S01]  /*4340*/  ISETP.LT.U32.AND.EX P0, PT, R19, UR21, !P0, P1 ;  /* 0x0000001513007c0c */ /* 0x000fe2000c701110 */
[----:B------:R-:W-:Y:S01]  /*4350*/  VIADD R7, R5, 0xffffffff ;  /* 0xffffffff05077836 */ /* 0x000fe20000000000 */
[----:B-1----:R-:W-:Y:S01]  /*4360*/  ISETP.GT.U32.AND P1, PT, R20, UR18, PT ;  /* 0x0000001214007c0c */ /* 0x002fe2000bf24070 */
[----:B------:R-:W3:Y:S10]  /*4370*/  LDCU.128 UR20, c[0x3][0x20] ;  /* 0x00c00400ff1477ac */ /* 0x000ef40008000c00 */
        /* <DEDUP_REMOVED lines=20> */
[----:B------:R-:W5:Y:S10]  /*44c0*/  LDCU.128 UR16, c[0x3][0x10] ;  /* 0x00c00200ff1077ac */ /* 0x000f740008000c00 */
        /* <DEDUP_REMOVED lines=29> */
[----:B------:R-:W-:-:S03]  /*46a0*/  VIADD R7, R5, 0xffffffff ;  /* 0xffffffff05077836 */ /* 0x000fc60000000000 */
[----:B------:R-:W-:-:S07]  /*46b0*/  ISETP.GT.U32.AND.EX P1, PT, R31, UR17, PT, P1 ;  /* 0x000000111f007c0c */ /* 0x000fce000bf24110 */
[----:B------:R-:W-:-:S05]  /*46c0*/  @!P0 IMAD.MOV R7, RZ, RZ, R5 ;  /* 0x000000ffff078224 */ /* 0x000fca00078e0205 */
[C---:B------:R-:W-:Y:S01]  /*46d0*/  ISETP.EQ.AND P1, PT, R7.reuse, RZ, P1 ;  /* 0x000000ff0700720c */ /* 0x040fe20000f22270 */
[----:B------:R-:W-:-:S12]  /*46e0*/  VIADD R5, R7, 0x1 ;  /* 0x0000000107057836 */ /* 0x000fd80000000000 */
[----:B------:R-:W-:Y:S01]  /*46f0*/  @!P1 IMAD.MOV R5, RZ, RZ, R7 ;  /* 0x000000ffff059224 */ /* 0x000fe200078e0207 */
[----:B------:R-:W-:-:S04]  /*4700*/  ISETP.LT.U32.AND P1, PT, R30, UR16, PT ;  /* 0x000000101e007c0c */ /* 0x000fc8000bf21070 */
        /* <DEDUP_REMOVED lines=11> */
[----:B------:R-:W-:Y:S01]  /*47c0*/  ISETP.LT.U32.AND.EX P0, PT, R9, UR15, !P0, P1 ;  /* 0x0000000f09007c0c */ /* 0x000fe2000c701110 */
[----:B------:R-:W-:Y:S02]  /*47d0*/  IMAD.MOV.U32 R7, RZ, RZ, 0x0 ;  /* 0x00000000ff077424 */ /* 0x000fe400078e00ff */
[----:B------:R-:W-:-:S10]  /*47e0*/  VIADD R8, R5, 0xffffffff ;  /* 0xffffffff05087836 */ /* 0x000fd40000000000 */
[----:B------:R-:W-:Y:S01]  /*47f0*/  @!P0 IMAD.MOV R8, RZ, RZ, R5 ;  /* 0x000000ffff088224 */ /* 0x000fe200078e0205 */
[----:B------:R-:W-:Y:S06]  /*4800*/  RET.REL.NODEC R6 `(_Z6reduceP2bnS0_i) ;  /* 0xffffffb406fc7950 */ /* 0x000fec0003c3ffff */
        .type           $_Z6reduceP2bnS0_i$_Z6bn_modP2bnS0_,@function
        .size           $_Z6reduceP2bnS0_i$_Z6bn_modP2bnS0_,($_Z6reduceP2bnS0_i$_Z6bn_subP2bnS0_S0_ - $_Z6reduceP2bnS0_i$_Z6bn_modP2bnS0_)
$_Z6reduceP2bnS0_i$_Z6bn_modP2bnS0_:
[----:B------:R-:W-:-:S07]  /*4810*/  MOV R6, 0x4830 ;  /* 0x0000483000067802 */ /* 0x000fce0000000f00 */
[----:B------:R-:W-:Y:S05]  /*4820*/  CALL.REL.NOINC `($_Z6reduceP2bnS0_i$_Z6bn_cmpP2bnS0_) ;  /* 0xffffffe000c07944 */ /* 0x000fea0003c3ffff */
[----:B------:R-:W0:Y:S01]  /*4830*/  LDC.64 R6, c[0x0][0x120] ;  /* 0x00004800ff067b82 */ /* 0x000e220000000a00 */
[----:B------:R-:W-:Y:S01]  /*4840*/  ISETP.GT.AND P0, PT, R8, RZ, PT ;  /* 0x000000ff0800720c */ /* 0x000fe20003f04270 */
[----:B------:R-:W-:Y:S02]  /*4850*/  IMAD.MOV.U32 R5, RZ, RZ, R2 ;  /* 0x000000ffff057224 */ /* 0x000fe400078e0002 */
[----:B0-----:R-:W-:-:S05]  /*4860*/  VIADD R7, R6, 0x148 ;  /* 0x0000014806077836 */ /* 0x001fca0000000000 */
[----:B------:R-:W-:Y:S02]  /*4870*/  SEL R7, R7, R6, !P0 ;  /* 0x0000000607077207 */ /* 0x000fe40004000000 */
[----:B------:R-:W-:-:S07]  /*4880*/  MOV R6, 0x48a0 ;  /* 0x000048a000067802 */ /* 0x000fce0000000f00 */
[----:B------:R-:W-:Y:S05]  /*4890*/  CALL.REL.NOINC `($_Z6reduceP2bnS0_i$_Z6bn_subP2bnS0_S0_) ;  /* 0x00000000000c7944 */ /* 0x000fea0003c00000 */
[----:B------:R-:W-:Y:S02]  /*48a0*/  IMAD.MOV.U32 R6, RZ, RZ, R0 ;  /* 0x000000ffff067224 */ /* 0x000fe400078e0000 */
[----:B------:R-:W-:-:S04]  /*48b0*/  IMAD.MOV.U32 R7, RZ, RZ, 0x0 ;  /* 0x00000000ff077424 */ /* 0x000fc800078e00ff */
[----:B------:R-:W-:Y:S05]  /*48c0*/  RET.REL.NODEC R6 `(_Z6reduceP2bnS0_i) ;  /* 0xffffffb406cc7950 */ /* 0x000fea0003c3ffff */
        .type           $_Z6reduceP2bnS0_i$_Z6bn_subP2bnS0_S0_,@function
        .size           $_Z6reduceP2bnS0_i$_Z6bn_subP2bnS0_S0_,(.L_x_38 - $_Z6reduceP2bnS0_i$_Z6bn_subP2bnS0_S0_)
$_Z6reduceP2bnS0_i$_Z6bn_subP2bnS0_S0_:
[----:B------:R-:W0:Y:S02]  /*48d0*/  LDCU UR7, c[0x0][0x2f8] ;  /* 0x00005f00ff0777ac */ /* 0x000e240008000800 */
[----:B0-----:R-:W-:-:S05]  /*48e0*/  VIADD R5, R5, -UR7 ;  /* 0x8000000705057c36 */ /* 0x001fca0008000000 */
[----:B------:R-:W2:Y:S04]  /*48f0*/  LDL.64 R14, [R5+0x8] ;  /* 0x00000800050e7983 */ /* 0x000ea80000100a00 */
[----:B------:R-:W3:Y:S04]  /*4900*/  LDL.64 R34, [R5+0x10] ;  /* 0x0000100005227983 */ /* 0x000ee80000100a00 */
[----:B------:R-:W4:Y:S04]  /*4910*/  LDL.64 R42, [R5+0x18] ;  /* 0x00001800052a7983 */ /* 0x000f280000100a00 */
[----:B------:R-:W5:Y:S04]  /*4920*/  LDL.64 R24, [R5+0x20] ;  /* 0x0000200005187983 */ /* 0x000f680000100a00 */
[----:B------:R-:W5:Y:S04]  /*4930*/  LDL.64 R16, [R5+0x28] ;  /* 0x0000280005107983 */ /* 0x000f680000100a00 */
[----:B------:R-:W5:Y:S04]  /*4940*/  LDL.64 R18, [R5+0x30] ;  /* 0x0000300005127983 */ /* 0x000f680000100a00 */
[----:B------:R-:W5:Y:S04]  /*4950*/  LDL.64 R28, [R5+0x38] ;  /* 0x00003800051c7983 */ /* 0x000f680000100a00 */
[----:B------:R-:W5:Y:S04]  /*4960*/  LDL.64 R12, [R5+0x40] ;  /* 0x00004000050c7983 */ /* 0x000f680000100a00 */
[----:B------:R-:W5:Y:S01]  /*4970*/  LDL.64 R22, [R5+0x48] ;  /* 0x0000480005167983 */ /* 0x000f620000100a00 */
[----:B------:R-:W0:Y:S03]  /*4980*/  LDCU.64 UR14, c[0x0][0x120] ;  /* 0x00002400ff0e77ac */ /* 0x000e260008000a00 */
[----:B------:R-:W5:Y:S04]  /*4990*/  LDL.64 R26, [R5+0x50] ;  /* 0x00005000051a7983 */ /* 0x000f680000100a00 */
[----:B------:R-:W5:Y:S04]  /*49a0*/  LDL.64 R20, [R5+0x58] ;  /* 0x0000580005147983 */ /* 0x000f680000100a00 */
[----:B------:R-:W5:Y:S04]  /*49b0*/  LDL.64 R38, [R5+0x60] ;  /* 0x0000600005267983 */ /* 0x000f680000100a00 */
[----:B------:R-:W5:Y:S01]  /*49c0*/  LDL.64 R8, [R5+0x68] ;  /* 0x0000680005087983 */ /* 0x000f620000100a00 */
[----:B0-----:R-:W-:-:S03]  /*49d0*/  VIADD R92, R7, -UR14 ;  /* 0x8000000e075c7c36 */ /* 0x001fc60008000000 */
[----:B------:R-:W5:Y:S01]  /*49e0*/  LDL.64 R32, [R5+0x70] ;  /* 0x0000700005207983 */ /* 0x000f620000100a00 */
[----:B------:R-:W2:Y:S03]  /*49f0*/  LDC.64 R30, c[0x3][R92+0x8] ;  /* 0x00c002005c1e7b82 */ /* 0x000ea60000000a00 */
[----:B------:R-:W5:Y:S04]  /*4a00*/  LDL.64 R54, [R5+0x100] ;  /* 0x0001000005367983 */ /* 0x000f680000100a00 */
[----:B------:R-:W5:Y:S01]  /*4a10*/  LDL.64 R70, [R5+0x128] ;  /* 0x0001280005467983 */ /* 0x000f620000100a00 */
[----:B------:R-:W3:Y:S01]  /*4a20*/  LDC.64 R36, c[0x3][R92+0x10] ;  /* 0x00c004005c247b82 */ /* 0x000ee20000000a00 */
[----:B------:R-:W-:-:S07]  /*4a30*/  IMAD.MOV.U32 R7, RZ, RZ, -0x1 ;  /* 0xffffffffff077424 */ /* 0x000fce00078e00ff */
[----:B------:R-:W4:Y:S08]  /*4a40*/  LDC.64 R44, c[0x3][R92+0x18] ;  /* 0x00c006005c2c7b82 */ /* 0x000f300000000a00 */
[----:B------:R-:W5:Y:S08]  /*4a50*/  LDC.64 R46, c[0x3][R92+0x20] ;  /* 0x00c008005c2e7b82 */ /* 0x000f700000000a00 */
[----:B------:R-:W0:Y:S01]  /*4a60*/  LDC.64 R40, c[0x3][R92+0x28] ;  /* 0x00c00a005c287b82 */ /* 0x000e220000000a00 */
[----:B--2---:R-:W-:-:S04]  /*4a70*/  IADD3 R88, P0, P1, R14, RZ, -R30 ;  /* 0x000000ff0e587210 */ /* 0x004fc8000791e81e */
[----:B------:R-:W-:-:S04]  /*4a80*/  IADD3.X R7, PT, PT, RZ, 0x1, R7, P0, P1 ;  /* 0x00000001ff077810 */ /* 0x000fc800007e2407 */
[----:B------:R-:W-:Y:S02]  /*4a90*/  IADD3 R14, P0, P1, R7, R15, -R31 ;  /* 0x0000000f070e7210 */ /* 0x000fe4000791e81f */
[----:B------:R-:W2:Y:S02]  /*4aa0*/  LDL.64 R30, [R5+0x78] ;  /* 0x00007800051e7983 */ /* 0x000ea40000100a00 */
[----:B------:R-:W-:Y:S02]  /*4ab0*/  IADD3 R89, P2, PT, R14, -0x1, RZ ;  /* 0xffffffff0e597810 */ /* 0x000fe40007f5e0ff */
[----:B------:R-:W-:Y:S01]  /*4ac0*/  IADD3.X R7, PT, PT, RZ, -0x1, RZ, P0, P1 ;  /* 0xffffffffff077810 */ /* 0x000fe200007e24ff */
[----:B------:R-:W2:Y:S04]  /*4ad0*/  LDL.64 R14, [R5+0x80] ;  /* 0x00008000050e7983 */ /* 0x000ea80000100a00 */
[----:B------:R-:W-:-:S05]  /*4ae0*/  IMAD.X R7, RZ, RZ, R7, P2 ;  /* 0x000000ffff077224 */ /* 0x000fca00010e0607 */
[----:B---3--:R-:W-:-:S04]  /*4af0*/  IADD3 R86, P0, P1, -R36, R7, R34 ;  /* 0x0000000724567210 */ /* 0x008fc8000791e122 */
[----:B------:R-:W-:Y:S02]  /*4b00*/  IADD3 R86, P2, PT, R86, -0x1, RZ ;  /* 0xffffffff56567810 */ /* 0x000fe40007f5e0ff */
[----:B------:R-:W-:-:S05]  /*4b10*/  IADD3.X R7, PT, PT, RZ, -0x1, RZ, P0, P1 ;  /* 0xffffffffff077810 */ /* 0x000fca00007e24ff */
[----:B------:R-:W-:-:S05]  /*4b20*/  IMAD.X R7, RZ, RZ, R7, P2 ;  /* 0x000000ffff077224 */ /* 0x000fca00010e0607 */
[----:B------:R-:W-:-:S04]  /*4b30*/  IADD3 R34, P0, P1, R7, R35, -R37 ;  /* 0x0000002307227210 */ /* 0x000fc8000791e825 */
[----:B------:R-:W-:Y:S02]  /*4b40*/  IADD3 R87, P2, PT, R34, -0x1, RZ ;  /* 0xffffffff22577810 */ /* 0x000fe40007f5e0ff */
[----:B------:R-:W-:-:S05]  /*4b50*/  IADD3.X R7, PT, PT, RZ, -0x1, RZ, P0, P1 ;  /* 0xffffffffff077810 */ /* 0x000fca00007e24ff */
[----:B------:R-:W-:-:S05]  /*4b60*/  IMAD.X R7, RZ, RZ, R7, P2 ;  /* 0x000000ffff077224 */ /* 0x000fca00010e0607 */
[----:B----4-:R-:W-:-:S04]  /*4b70*/  IADD3 R84, P0, P1, -R44, R7, R42 ;  /* 0x000000072c547210 */ /* 0x010fc8000791e12a */
[----:B------:R-:W-:Y:S02]  /*4b80*/  IADD3 R84, P2, PT, R84, -0x1, RZ ;  /* 0xffffffff54547810 */ /* 0x000fe40007f5e0ff */
[----:B------:R-:W-:-:S05]  /*4b90*/  IADD3.X R7, PT, PT, RZ, -0x1, RZ, P0, P1 ;  /* 0xffffffffff077810 */ /* 0x000fca00007e24ff */
[----:B------:R-:W-:-:S05]  /*4ba0*/  IMAD.X R7, RZ, RZ, R7, P2 ;  /* 0x000000ffff077224 */ /* 0x000fca00010e0607 */
[----:B------:R-:W-:-:S04]  /*4bb0*/  IADD3 R42, P0, P1, R7, R43, -R45 ;  /* 0x0000002b072a7210 */ /* 0x000fc8000791e82d */
[----:B------:R-:W-:Y:S02]  /*4bc0*/  IADD3 R85, P2, PT, R42, -0x1, RZ ;  /* 0xffffffff2a557810 */ /* 0x000fe40007f5e0ff */
[----:B------:R-:W-:-:S05]  /*4bd0*/  IADD3.X R7, PT, PT, RZ, -0x1, RZ, P0, P1 ;  /* 0xffffffffff077810 */ /* 0x000fca00007e24ff */
[----:B------:R-:W-:-:S05]  /*4be0*/  IMAD.X R7, RZ, RZ, R7, P2 ;  /* 0x000000ffff077224 */ /* 0x000fca00010e0607 */
[----:B-----5:R-:W-:-:S04]  /*4bf0*/  IADD3 R56, P0, P1, -R46, R7, R24 ;  /* 0x000000072e387210 */ /* 0x020fc8000791e118 */
[----:B------:R-:W-:Y:S02]  /*4c00*/  IADD3 R56, P2, PT, R56, -0x1, RZ ;  /* 0xffffffff38387810 */ /* 0x000fe40007f5e0ff */
[----:B------:R-:W-:Y:S01]  /*4c10*/  IADD3.X R7, PT, PT, RZ, -0x1, RZ, P0, P1 ;  /* 0xffffffffff077810 */ /* 0x000fe200007e24ff */
[----:B------:R-:W1:Y:S04]  /*4c20*/  LDC.64 R36, c[0x3][R92+0x30] ;  /* 0x00c00c005c247b82 */ /* 0x000e680000000a00 */
[----:B------:R-:W-:-:S05]  /*4c30*/  IMAD.X R7, RZ, RZ, R7, P2 ;  /* 0x000000ffff077224 */ /* 0x000fca00010e0607 */
[----:B------:R-:W-:-:S04]  /*4c40*/  IADD3 R24, P0, P1, R7, R25, -R47 ;  /* 0x0000001907187210 */ /* 0x000fc8000791e82f */
[----:B------:R-:W-:Y:S02]  /*4c50*/  IADD3 R57, P2, PT, R24, -0x1, RZ ;  /* 0xffffffff18397810 */ /* 0x000fe40007f5e0ff */
[----:B------:R-:W-:Y:S01]  /*4c60*/  IADD3.X R7, PT, PT, RZ, -0x1, RZ, P0, P1 ;  /* 0xffffffffff077810 */ /* 0x000fe200007e24ff */
[----:B------:R-:W3:Y:S01]  /*4c70*/  LDC.64 R34, c[0x3][R92+0x38] ;  /* 0x00c00e005c227b82 */ /* 0x000ee20000000a00 */
[----:B------:R-:W4:Y:S03]  /*4c80*/  LDL.64 R24, [R5+0x88] ;  /* 0x0000880005187983 */ /* 0x000f260000100a00 */
[----:B------:R-:W-:-:S05]  /*4c90*/  IMAD.X R7, RZ, RZ, R7, P2 ;  /* 0x000000ffff077224 */ /* 0x000fca00010e0607 */
[----:B0-----:R-:W-:-:S04]  /*4ca0*/  IADD3 R82, P0, P1, -R40, R7, R16 ;  /* 0x0000000728527210 */ /* 0x001fc8000791e110 */
[----:B------:R-:W-:Y:S02]  /*4cb0*/  IADD3 R82, P2, PT, R82, -0x1, RZ ;  /* 0xffffffff52527810 */ /* 0x000fe40007f5e0ff */
[----:B------:R-:W-:-:S05]  /*4cc0*/  IADD3.X R7, PT, PT, RZ, -0x1, RZ, P0, P1 ;  /* 0xffffffffff077810 */ /* 0x000fca00007e24ff */
[----:B------:R-:W-:-:S05]  /*4cd0*/  IMAD.X R7, RZ, RZ, R7, P2 ;  /* 0x000000ffff077224 */ /* 0x000fca00010e0607 */
[----:B------:R-:W-:-:S04]  /*4ce0*/  IADD3 R16, P0, P1, R7, R17, -R41 ;  /* 0x0000001107107210 */ /* 0x000fc8000791e829 */
[----:B------:R-:W-:Y:S02]  /*4cf0*/  IADD3 R83, P2, PT, R16, -0x1, RZ ;  /* 0xffffffff10537810 */ /* 0x000fe40007f5e0ff */
[----:B------:R-:W-:Y:S01]  /*4d00*/  IADD3.X R7, PT, PT, RZ, -0x1, RZ, P0, P1 ;  /* 0xffffffffff077810 */ /* 0x000fe200007e24ff */
[----:B------:R-:W0:Y:S01]  /*4d10*/  LDC.64 R40, c[0x3][R92+0x40] ;  /* 0x00c010005c287b82 */ /* 0x000e220000000a00 */
[----:B------:R-:W5:Y:S03]  /*4d20*/  LDL.64 R16, [R5+0x90] ;  /* 0x0000900005107983 */ /* 0x000f660000100a00 */
[----:B------:R-:W-:-:S05]  /*4d30*/  IMAD.X R7, RZ, RZ, R7, P2 ;  /* 0x000000ffff077224 */ /* 0x000fca00010e0607 */
[----:B-1----:R-:W-:-:S04]  /*4d40*/  IADD3 R80, P0, P1, -R36, R7, R18 ;  /* 0x0000000724507210 */ /* 0x002fc8000791e112 */
[----:B------:R-:W-:Y:S02]  /*4d50*/  IADD3 R80, P2, PT, R80, -0x1, RZ ;  /* 0xffffffff50507810 */ /* 0x000fe40007f5e0ff */
[----:B------:R-:W-:-:S05]  /*4d60*/  IADD3.X R7, PT, PT, RZ, -0x1, RZ, P0, P1 ;  /* 0xffffffffff077810 */ /* 0x000fca00007e24ff */
[----:B------:R-:W-:-:S05]  /*4d70*/  IMAD.X R7, RZ, RZ, R7, P2 ;  /* 0x000000ffff077224 */ /* 0x000fca00010e0607 */
[----:B------:R-:W-:-:S04]  /*4d80*/  IADD3 R18, P0, P1, R7, R19, -R37 ;  /* 0x0000001307127210 */ /* 0x000fc8000791e825 */
[----:B------:R-:W-:Y:S02]  /*4d90*/  IADD3 R81, P2, PT, R18, -0x1, RZ ;  /* 0xffffffff12517810 */ /* 0x000fe40007f5e0ff */
[----:B------:R-:W-:Y:S01]  /*4da0*/  IADD3.X R7, PT, PT, RZ, -0x1, RZ, P0, P1 ;  /* 0xffffffffff077810 */ /* 0x000fe200007e24ff */
[----:B------:R-:W1:Y:S01]  /*4db0*/  LDC.64 R36, c[0x3][R92+0x48] ;  /* 0x00c012005c247b82 */ /* 0x000e620000000a00 */
[----:B------:R-:W5:Y:S03]  /*4dc0*/  LDL.64 R18, [R5+0x98] ;  /* 0x0000980005127983 */ /* 0x000f660000100a00 */
[----:B------:R-:W-:-:S05]  /*4dd0*/  IMAD.X R7, RZ, RZ, R7, P2 ;  /* 0x000000ffff077224 */ /* 0x000fca00010e0607 */
[----:B---3--:R-:W-:-:S04]  /*4de0*/  IADD3 R78, P0, P1, -R34, R7, R28 ;  /* 0x00000007224e7210 */ /* 0x008fc8000791e11c */
[----:B------:R-:W-:Y:S02]  /*4df0*/  IADD3 R78, P2, PT, R78, -0x1, RZ ;  /* 0xffffffff4e4e7810 */ /* 0x000fe40007f5e0ff */
[----:B------:R-:W-:-:S05]  /*4e00*/  IADD3.X R7, PT, PT, RZ, -0x1, RZ, P0, P1 ;  /* 0xffffffffff077810 */ /* 0x000fca00007e24ff */
[----:B------:R-:W-:-:S05]  /*4e10*/  IMAD.X R7, RZ, RZ, R7, P2 ;  /* 0x000000ffff077224 */ /* 0x000fca00010e0607 */
[----:B------:R-:W-:-:S04]  /*4e20*/  IADD3 R28, P0, P1, R7, R29, -R35 ;  /* 0x0000001d071c7210 */ /* 0x000fc8000791e823 */
[----:B------:R-:W-:Y:S02]  /*4e30*/  IADD3 R79, P2, PT, R28, -0x1, RZ ;  /* 0xffffffff1c4f7810 */ /* 0x000fe40007f5e0ff */
[----:B------:R-:W-:Y:S01]  /*4e40*/  IADD3.X R7, PT, PT, RZ, -0x1, RZ, P0, P1 ;  /* 0xffffffffff077810 */ /* 0x000fe200007e24ff */
[----:B------:R-:W3:Y:S01]  /*4e50*/  LDC.64 R34, c[0x3][R92+0x50] ;  /* 0x00c014005c227b82 */ /* 0x000ee20000000a00 */
[----:B------:R-:W5:Y:S03]  /*4e60*/  LDL.64 R28, [R5+0xa0] ;  /* 0x0000a000051c7983 */ /* 0x000f660000100a00 */
        /* <DEDUP_REMOVED lines=25> */
[----:B------:R-:W-:Y:S01]  /*5000*/  IADD3 R26, P0, P1, R7, R27, -R35 ;  /* 0x0000001b071a7210 */ /* 0x000fe2000791e823 */
[----:B------:R-:W3:Y:S01]  /*5010*/  LDC.64 R42, c[0x3][R92+0x68] ;  /* 0x00c01a005c2a7b82 */ /* 0x000ee20000000a00 */
[----:B------:R-:W5:Y:S02]  /*5020*/  LDL.64 R34, [R5+0xb8] ;  /* 0x0000b80005227983 */ /* 0x000f640000100a00 */
[----:B------:R-:W-:Y:S02]  /*5030*/  IADD3 R37, P2, PT, R26, -0x1, RZ ;  /* 0xffffffff1a257810 */ /* 0x000fe40007f5e0ff */
[----:B------:R-:W-:Y:S01]  /*5040*/  IADD3.X R7, PT, PT, RZ, -0x1, RZ, P0, P1 ;  /* 0xffffffffff077810 */ /* 0x000fe200007e24ff */
[----:B------:R-:W5:Y:S04]  /*5050*/  LDL.64 R26, [R5+0xc0] ;  /* 0x0000c000051a7983 */ /* 0x000f680000100a00 */
[----:B------:R-:W-:-:S05]  /*5060*/  IMAD.X R7, RZ, RZ, R7, P2 ;  /* 0x000000ffff077224 */ /* 0x000fca00010e0607 */
[----:B0-----:R-:W-:-:S04]  /*5070*/  IADD3 R20, P0, P1, -R40, R7, R20 ;  /* 0x0000000728147210 */ /* 0x001fc8000791e114 */
[----:B------:R-:W-:Y:S02]  /*5080*/  IADD3 R20, P2, PT, R20, -0x1, RZ ;  /* 0xffffffff14147810 */ /* 0x000fe40007f5e0ff */
[----:B------:R-:W-:-:S05]  /*5090*/  IADD3.X R7, PT, PT, RZ, -0x1, RZ, P0, P1 ;  /* 0xffffffffff077810 */ /* 0x000fca00007e24ff */
[----:B------:R-:W-:-:S05]  /*50a0*/  IMAD.X R7, RZ, RZ, R7, P2 ;  /* 0x000000ffff077224 */ /* 0x000fca00010e0607 */
[----:B------:R-:W-:-:S04]  /*50b0*/  IADD3 R21, P0, P1, R7, R21, -R41 ;  /* 0x0000001507157210 */ /* 0x000fc8000791e829 */
[----:B------:R-:W-:Y:S02]  /*50c0*/  IADD3 R21, P2, PT, R21, -0x1, RZ ;  /* 0xffffffff15157810 */ /* 0x000fe40007f5e0ff */
[----:B------:R-:W-:-:S05]  /*50d0*/  IADD3.X R7, PT, PT, RZ, -0x1, RZ, P0, P1 ;  /* 0xffffffffff077810 */ /* 0x000fca00007e24ff */
[----:B------:R-:W-:-:S05]  /*50e0*/  IMAD.X R7, RZ, RZ, R7, P2 ;  /* 0x000000ffff077224 */ /* 0x000fca00010e0607 */
[----:B-1----:R-:W-:-:S04]  /*50f0*/  IADD3 R68, P0, P1, -R44, R7, R38 ;  /* 0x000000072c447210 */ /* 0x002fc8000791e126 */
[----:B------:R-:W-:Y:S02]  /*5100*/  IADD3 R68, P2, PT, R68, -0x1, RZ ;  /* 0xffffffff44447810 */ /* 0x000fe40007f5e0ff */
[----:B------:R-:W-:Y:S01]  /*5110*/  IADD3.X R7, PT, PT, RZ, -0x1, RZ, P0, P1 ;  /* 0xffffffffff077810 */ /* 0x000fe200007e24ff */
[----:B------:R-:W0:Y:S04]  /*5120*/  LDC.64 R40, c[0x3][R92+0x70] ;  /* 0x00c01c005c287b82 */ /* 0x000e280000000a00 */
[----:B------:R-:W-:-:S05]  /*5130*/  IMAD.X R7, RZ, RZ, R7, P2 ;  /* 0x000000ffff077224 */ /* 0x000fca00010e0607 */
[----:B------:R-:W-:-:S04]  /*5140*/  IADD3 R38, P0, P1, R7, R39, -R45 ;  /* 0x0000002707267210 */ /* 0x000fc8000791e82d */
[----:B------:R-:W-:Y:S02]  /*5150*/  IADD3 R69, P2, PT, R38, -0x1, RZ ;  /* 0xffffffff26457810 */ /* 0x000fe40007f5e0ff */
[----:B------:R-:W-:-:S05]  /*5160*/  IADD3.X R7, PT, PT, RZ, -0x1, RZ, P0, P1 ;  /* 0xffffffffff077810 */ /* 0x000fca00007e24ff */
[----:B------:R-:W-:-:S05]  /*5170*/  IMAD.X R7, RZ, RZ, R7, P2 ;  /* 0x000000ffff077224 */ /* 0x000fca00010e0607 */
[----:B---3--:R-:W-:-:S04]  /*5180*/  IADD3 R72, P0, P1, -R42, R7, R8 ;  /* 0x000000072a487210 */ /* 0x008fc8000791e108 */
[----:B------:R-:W-:Y:S02]  /*5190*/  IADD3 R72, P2, PT, R72, -0x1, RZ ;  /* 0xffffffff48487810 */ /* 0x000fe40007f5e0ff */
[----:B------:R-:W-:Y:S01]  /*51a0*/  IADD3.X R7, PT, PT, RZ, -0x1, RZ, P0, P1 ;  /* 0xffffffffff077810 */ /* 0x000fe200007e24ff */
[----:B------:R-:W2:Y:S04]  /*51b0*/  LDC.64 R38, c[0x3][R92+0x78] ;  /* 0x00c01e005c267b82 */ /* 0x000ea80000000a00 */
[----:B------:R-:W-:-:S05]  /*51c0*/  IMAD.X R7, RZ, RZ, R7, P2 ;  /* 0x000000ffff077224 */ /* 0x000fca00010e0607 */
[----:B------:R-:W-:Y:S01]  /*51d0*/  IADD3 R42, P0, P1, R7, R9, -R43 ;  /* 0x00000009072a7210 */ /* 0x000fe2000791e82b */
[----:B------:R-:W1:Y:S01]  /*51e0*/  LDC.64 R44, c[0x3][R92+0x80] ;  /* 0x00c020005c2c7b82 */ /* 0x000e620000000a00 */
[----:B------:R-:W3:Y:S02]  /*51f0*/  LDL.64 R8, [R5+0xc8] ;  /* 0x0000c80005087983 */ /* 0x000ee40000100a00 */
[----:B------:R-:W-:Y:S02]  /*5200*/  IADD3 R73, P2, PT, R42, -0x1, RZ ;  /* 0xffffffff2a497810 */ /* 0x000fe40007f5e0ff */
[----:B------:R-:W-:Y:S01]  /*5210*/  IADD3.X R7, PT, PT, RZ, -0x1, RZ, P0, P1 ;  /* 0xffffffffff077810 */ /* 0x000fe200007e24ff */
[----:B------:R-:W3:Y:S04]  /*5220*/  LDL.64 R42, [R5+0xd8] ;  /* 0x0000d800052a7983 */ /* 0x000ee80000100a00 */
[----:B------:R-:W-:-:S05]  /*5230*/  IMAD.X R7, RZ, RZ, R7, P2 ;  /* 0x000000ffff077224 */ /* 0x000fca00010e0607 */
[----:B0-----:R-:W-:-:S04]  /*5240*/  IADD3 R66, P0, P1, -R40, R7, R32 ;  /* 0x0000000728427210 */ /* 0x001fc8000791e120 */
[----:B------:R-:W-:Y:S02]  /*5250*/  IADD3 R66, P2, PT, R66, -0x1, RZ ;  /* 0xffffffff42427810 */ /* 0x000fe40007f5e0ff */
[----:B------:R-:W-:-:S05]  /*5260*/  IADD3.X R7, PT, PT, RZ, -0x1, RZ, P0, P1 ;  /* 0xffffffffff077810 */ /* 0x000fca00007e24ff */
[----:B------:R-:W-:-:S05]  /*5270*/  IMAD.X R7, RZ, RZ, R7, P2 ;  /* 0x000000ffff077224 */ /* 0x000fca00010e0607 */
[----:B------:R-:W-:Y:S02]  /*5280*/  IADD3 R32, P0, P1, R7, R33, -R41 ;  /* 0x0000002107207210 */ /* 0x000fe4000791e829 */
[----:B------:R-:W3:Y:S02]  /*5290*/  LDL.64 R40, [R5+0xd0] ;  /* 0x0000d00005287983 */ /* 0x000ee40000100a00 */
[----:B------:R-:W-:Y:S02]  /*52a0*/  IADD3 R67, P2, PT, R32, -0x1, RZ ;  /* 0xffffffff20437810 */ /* 0x000fe40007f5e0ff */
[----:B------:R-:W-:-:S05]  /*52b0*/  IADD3.X R7, PT, PT, RZ, -0x1, RZ, P0, P1 ;  /* 0xffffffffff077810 */ /* 0x000fca00007e24ff */
[----:B------:R-:W-:-:S05]  /*52c0*/  IMAD.X R7, RZ, RZ, R7, P2 ;  /* 0x000000ffff077224 */ /* 0x000fca00010e0607 */
[----:B--2---:R-:W-:-:S04]  /*52d0*/  IADD3 R62, P0, P1, -R38, R7, R30 ;  /* 0x00000007263e7210 */ /* 0x004fc8000791e11e */
[----:B------:R-:W-:Y:S02]  /*52e0*/  IADD3 R62, P2, PT, R62, -0x1, RZ ;  /* 0xffffffff3e3e7810 */ /* 0x000fe40007f5e0ff */
[----:B------:R-:W-:Y:S01]  /*52f0*/  IADD3.X R7, PT, PT, RZ, -0x1, RZ, P0, P1 ;  /* 0xffffffffff077810 */ /* 0x000fe200007e24ff */
[----:B------:R-:W4:Y:S04]  /*5300*/  LDC.64 R32, c[0x3][R92+0x88] ;  /* 0x00c022005c207b82 */ /* 0x000f280000000a00 */
        /* <DEDUP_REMOVED lines=8> */
[----:B------:R-:W5:Y:S04]  /*5390*/  LDC.64 R38, c[0x3][R92+0x90] ;  /* 0x00c024005c267b82 */ /* 0x000f680000000a00 */
[----:B------:R-:W-:-:S05]  /*53a0*/  IMAD.X R7, RZ, RZ, R7, P2 ;  /* 0x000000ffff077224 */ /* 0x000fca00010e0607 */
[----:B------:R-:W-:-:S04]  /*53b0*/  IADD3 R14, P0, P1, R7, R15, -R45 ;  /* 0x0000000f070e7210 */ /* 0x000fc8000791e82d */
[----:B------:R-:W-:Y:S02]  /*53c0*/  IADD3 R65, P2, PT, R14, -0x1, RZ ;  /* 0xffffffff0e417810 */ /* 0x000fe40007f5e0ff */
[----:B------:R-:W-:Y:S01]  /*53d0*/  IADD3.X R7, PT, PT, RZ, -0x1, RZ, P0, P1 ;  /* 0xffffffffff077810 */ /* 0x000fe200007e24ff */
[----:B------:R-:W0:Y:S01]  /*53e0*/  LDC.64 R30, c[0x3][R92+0x98] ;  /* 0x00c026005c1e7b82 */ /* 0x000e220000000a00 */
[----:B------:R-:W2:Y:S03]  /*53f0*/  LDL.64 R14, [R5+0xe0] ;  /* 0x0000e000050e7983 */ /* 0x000ea60000100a00 */
[----:B------:R-:W-:-:S05]  /*5400*/  IMAD.X R7, RZ, RZ, R7, P2 ;  /* 0x000000ffff077224 */ /* 0x000fca00010e0607 */
[----:B----4-:R-:W-:-:S04]  /*5410*/  IADD3 R60, P0, P1, -R32, R7, R24 ;  /* 0x00000007203c7210 */ /* 0x010fc8000791e118 */
[----:B------:R-:W-:Y:S02]  /*5420*/  IADD3 R60, P2, PT, R60, -0x1, RZ ;  /* 0xffffffff3c3c7810 */ /* 0x000fe40007f5e0ff */
[----:B------:R-:W-:-:S05]  /*5430*/  IADD3.X R7, PT, PT, RZ, -0x1, RZ, P0, P1 ;  /* 0xffffffffff077810 */ /* 0x000fca00007e24ff */
[----:B------:R-:W-:-:S05]  /*5440*/  IMAD.X R7, RZ, RZ, R7, P2 ;  /* 0x000000ffff077224 */ /* 0x000fca00010e0607 */
[----:B------:R-:W-:Y:S01]  /*5450*/  IADD3 R24, P0, P1, R7, R25, -R33 ;  /* 0x0000001907187210 */ /* 0x000fe2000791e821 */
[----:B------:R-:W1:Y:S01]  /*5460*/  LDC.64 R44, c[0x3][R92+0xa0] ;  /* 0x00c028005c2c7b82 */ /* 0x000e620000000a00 */
[----:B------:R-:W4:Y:S02]  /*5470*/  LDL.64 R32, [R5+0xe8] ;  /* 0x0000e80005207983 */ /* 0x000f240000100a00 */
[----:B------:R-:W-:Y:S02]  /*5480*/  IADD3 R61, P2, PT, R24, -0x1, RZ ;  /* 0xffffffff183d7810 */ /* 0x000fe40007f5e0ff */
[----:B------:R-:W-:-:S05]  /*5490*/  IADD3.X R7, PT, PT, RZ, -0x1, RZ, P0, P1 ;  /* 0xffffffffff077810 */ /* 0x000fca00007e24ff */
[----:B------:R-:W-:-:S05]  /*54a0*/  IMAD.X R7, RZ, RZ, R7, P2 ;  /* 0x000000ffff077224 */ /* 0x000fca00010e0607 */
[----:B-----5:R-:W-:-:S04]  /*54b0*/  IADD3 R16, P0, P1, -R38, R7, R16 ;  /* 0x0000000726107210 */ /* 0x020fc8000791e110 */
[----:B------:R-:W-:Y:S02]  /*54c0*/  IADD3 R16, P2, PT, R16, -0x1, RZ ;  /* 0xffffffff10107810 */ /* 0x000fe40007f5e0ff */
[----:B------:R-:W-:-:S05]  /*54d0*/  IADD3.X R7, PT, PT, RZ, -0x1, RZ, P0, P1 ;  /* 0xffffffffff077810 */ /* 0x000fca00007e24ff */
[----:B------:R-:W-:-:S05]  /*54e0*/  IMAD.X R7, RZ, RZ, R7, P2 ;  /* 0x000000ffff077224 */ /* 0x000fca00010e0607 */
[----:B------:R-:W-:Y:S01]  /*54f0*/  IADD3 R17, P0, P1, R7, R17, -R39 ;  /* 0x0000001107117210 */ /* 0x000fe2000791e827 */
[----:B------:R-:W5:Y:S01]  /*5500*/  LDC.64 R46, c[0x3][R92+0xa8] ;  /* 0x00c02a005c2e7b82 */ /* 0x000f620000000a00 */
[----:B------:R-:W4:Y:S02]  /*5510*/  LDL.64 R38, [R5+0xf0] ;  /* 0x0000f00005267983 */ /* 0x000f240000100a00 */
[----:B------:R-:W-:Y:S02]  /*5520*/  IADD3 R17, P2, PT, R17, -0x1, RZ ;  /* 0xffffffff11117810 */ /* 0x000fe40007f5e0ff */
[----:B------:R-:W-:-:S05]  /*5530*/  IADD3.X R7, PT, PT, RZ, -0x1, RZ, P0, P1 ;  /* 0xffffffffff077810 */ /* 0x000fca00007e24ff */
[----:B------:R-:W-:-:S05]  /*5540*/  IMAD.X R7, RZ, RZ, R7, P2 ;  /* 0x000000ffff077224 */ /* 0x000fca00010e0607 */
[----:B0-----:R-:W-:-:S04]  /*5550*/  IADD3 R18, P0, P1, -R30, R7, R18 ;  /* 0x000000071e127210 */ /* 0x001fc8000791e112 */
[----:B------:R-:W-:Y:S02]  /*5560*/  IADD3 R18, P2, PT, R18, -0x1, RZ ;  /* 0xffffffff12127810 */ /* 0x000fe40007f5e0ff */
[----:B------:R-:W-:-:S05]  /*5570*/  IADD3.X R7, PT, PT, RZ, -0x1, RZ, P0, P1 ;  /* 0xffffffffff077810 */ /* 0x000fca00007e24ff */
[----:B------:R-:W-:-:S05]  /*5580*/  IMAD.X R7, RZ, RZ, R7, P2 ;  /* 0x000000ffff077224 */ /* 0x000fca00010e0607 */
[----:B------:R-:W-:Y:S01]  /*5590*/  IADD3 R19, P0, P1, R7, R19, -R31 ;  /* 0x0000001307137210 */ /* 0x000fe2000791e81f */
[----:B------:R-:W0:Y:S01]  /*55a0*/  LDC.64 R24, c[0x3][R92+0xb0] ;  /* 0x00c02c005c187b82 */ /* 0x000e220000000a00 */
[----:B------:R-:W4:Y:S02]  /*55b0*/  LDL.64 R30, [R5+0xf8] ;  /* 0x0000f800051e7983 */ /* 0x000f240000100a00 */
[----:B------:R-:W-:Y:S02]  /*55c0*/  IADD3 R19, P2, PT, R19, -0x1, RZ ;  /* 0xffffffff13137810 */ /* 0x000fe40007f5e0ff */
[----:B------:R-:W-:-:S05]  /*55d0*/  IADD3.X R7, PT, PT, RZ, -0x1, RZ, P0, P1 ;  /* 0xffffffffff077810 */ /* 0x000fca00007e24ff */
[----:B------:R-:W-:-:S05]  /*55e0*/  IMAD.X R7, RZ, RZ, R7, P2 ;  /* 0x000000ffff077224 */ /* 0x000fca00010e0607 */
[----:B-1----:R-:W-:-:S04]  /*55f0*/  IADD3 R52, P0, P1, -R44, R7, R28 ;  /* 0x000000072c347210 */ /* 0x002fc8000791e11c */
        /* <DEDUP_REMOVED lines=15> */
[----:B------:R-:W5:Y:S01]  /*56f0*/  LDC.64 R28, c[0x3][R92+0xc0] ;  /* 0x00c030005c1c7b82 */ /* 0x000f620000000a00 */
[----:B------:R-:W4:Y:S03]  /*5700*/  LDL.64 R12, [R5+0x108] ;  /* 0x00010800050c7983 */ /* 0x000f260000100a00 */
[----:B------:R-:W-:-:S05]  /*5710*/  IMAD.X R7, RZ, RZ, R7, P2 ;  /* 0x000000ffff077224 */ /* 0x000fca00010e0607 */
[----:B0-----:R-:W-:-:S04]  /*5720*/  IADD3 R50, P0, P1, -R24, R7, R22 ;  /* 0x0000000718327210 */ /* 0x001fc8000791e116 */
[----:B------:R-:W-:Y:S02]  /*5730*/  IADD3 R50, P2, PT, R50, -0x1, RZ ;  /* 0xffffffff32327810 */ /* 0x000fe40007f5e0ff */
[----:B------:R-:W-:-:S05]  /*5740*/  IADD3.X R7, PT, PT, RZ, -0x1, RZ, P0, P1 ;  /* 0xffffffffff077810 */ /* 0x000fca00007e24ff */
[----:B------:R-:W-:-:S05]  /*5750*/  IMAD.X R7, RZ, RZ, R7, P2 ;  /* 0x000000ffff077224 */ /* 0x000fca00010e0607 */
[----:B------:R-:W-:Y:S02]  /*5760*/  IADD3 R22, P0, P1, R7, R23, -R25 ;  /* 0x0000001707167210 */ /* 0x000fe4000791e819 */
[----:B------:R-:W4:Y:S02]  /*5770*/  LDL.64 R24, [R5+0x110] ;  /* 0x0001100005187983 */ /* 0x000f240000100a00 */
[----:B------:R-:W-:Y:S02]  /*5780*/  IADD3 R51, P2, PT, R22, -0x1, RZ ;  /* 0xffffffff16337810 */ /* 0x000fe40007f5e0ff */
[----:B------:R-:W-:-:S05]  /*5790*/  IADD3.X R7, PT, PT, RZ, -0x1, RZ, P0, P1 ;  /* 0xffffffffff077810 */ /* 0x000fca00007e24ff */
[----:B------:R-:W-:-:S05]  /*57a0*/  IMAD.X R7, RZ, RZ, R7, P2 ;  /* 0x000000ffff077224 */ /* 0x000fca00010e0607 */
[----:B-1----:R-:W-:-:S04]  /*57b0*/  IADD3 R46, P0, P1, -R44, R7, R34 ;  /* 0x000000072c2e7210 */ /* 0x002fc8000791e122 */
[----:B------:R-:W-:Y:S02]  /*57c0*/  IADD3 R46, P2, PT, R46, -0x1, RZ ;  /* 0xffffffff2e2e7810 */ /* 0x000fe40007f5e0ff */
[----:B------:R-:W-:-:S05]  /*57d0*/  IADD3.X R7, PT, PT, RZ, -0x1, RZ, P0, P1 ;  /* 0xffffffffff077810 */ /* 0x000fca00007e24ff */
[----:B------:R-:W-:Y:S01]  /*57e0*/  IMAD.X R7, RZ, RZ, R7, P2 ;  /* 0x000000ffff077224 */ /* 0x000fe200010e0607 */
[----:B------:R-:W3:Y:S04]  /*57f0*/  LDC.64 R22, c[0x3][R92+0xc8] ;  /* 0x00c032005c167b82 */ /* 0x000ee80000000a00 */
[----:B------:R-:W-:-:S04]  /*5800*/  IADD3 R34, P0, P1, R7, R35, -R45 ;  /* 0x0000002307227210 */ /* 0x000fc8000791e82d */
[----:B------:R-:W-:Y:S02]  /*5810*/  IADD3 R47, P2, PT, R34, -0x1, RZ ;  /* 0xffffffff222f7810 */ /* 0x000fe40007f5e0ff */
[----:B------:R-:W-:Y:S01]  /*5820*/  IADD3.X R7, PT, PT, RZ, -0x1, RZ, P0, P1 ;  /* 0xffffffffff077810 */ /* 0x000fe200007e24ff */
[----:B------:R-:W4:Y:S04]  /*5830*/  LDL.64 R34, [R5+0x118] ;  /* 0x0001180005227983 */ /* 0x000f280000100a00 */
[----:B------:R-:W-:-:S05]  /*5840*/  IMAD.X R7, RZ, RZ, R7, P2 ;  /* 0x000000ffff077224 */ /* 0x000fca00010e0607 */
[----:B-----5:R-:W-:-:S04]  /*5850*/  IADD3 R48, P0, P1, -R28, R7, R26 ;  /* 0x000000071c307210 */ /* 0x020fc8000791e11a */
[----:B------:R-:W-:Y:S02]  /*5860*/  IADD3 R48, P2, PT, R48, -0x1, RZ ;  /* 0xffffffff30307810 */ /* 0x000fe40007f5e0ff */
[----:B------:R-:W-:-:S05]  /*5870*/  IADD3.X R7, PT, PT, RZ, -0x1, RZ, P0, P1 ;  /* 0xffffffffff077810 */ /* 0x000fca00007e24ff */
[----:B------:R-:W-:-:S05]  /*5880*/  IMAD.X R7, RZ, RZ, R7, P2 ;  /* 0x000000ffff077224 */ /* 0x000fca00010e0607 */
[----:B------:R-:W-:Y:S02]  /*5890*/  IADD3 R28, P0, P1, R7, R27, -R29 ;  /* 0x0000001b071c7210 */ /* 0x000fe4000791e81d */
[----:B------:R-:W0:Y:S02]  /*58a0*/  LDC.64 R26, c[0x3][R92+0xd0] ;  /* 0x00c034005c1a7b82 */ /* 0x000e240000000a00 */
[----:B------:R-:W-:Y:S02]  /*58b0*/  IADD3 R49, P2, PT, R28, -0x1, RZ ;  /* 0xffffffff1c317810 */ /* 0x000fe40007f5e0ff */
[----:B------:R-:W-:-:S05]  /*58c0*/  IADD3.X R7, PT, PT, RZ, -0x1, RZ, P0, P1 ;  /* 0xffffffffff077810 */ /* 0x000fca00007e24ff */
[----:B------:R-:W-:-:S05]  /*58d0*/  IMAD.X R7, RZ, RZ, R7, P2 ;  /* 0x000000ffff077224 */ /* 0x000fca00010e0607 */
[----:B---3--:R-:W-:-:S04]  /*58e0*/  IADD3 R44, P0, P1, -R22, R7, R8 ;  /* 0x00000007162c7210 */ /* 0x008fc8000791e108 */
[----:B------:R-:W-:Y:S02]  /*58f0*/  IADD3 R44, P2, PT, R44, -0x1, RZ ;  /* 0xffffffff2c2c7810 */ /* 0x000fe40007f5e0ff */
[----:B------:R-:W-:Y:S01]  /*5900*/  IADD3.X R7, PT, PT, RZ, -0x1, RZ, P0, P1 ;  /* 0xffffffffff077810 */ /* 0x000fe200007e24ff */
[----:B------:R-:W1:Y:S04]  /*5910*/  LDC.64 R28, c[0x3][R92+0xd8] ;  /* 0x00c036005c1c7b82 */ /* 0x000e680000000a00 */
[----:B------:R-:W-:-:S05]  /*5920*/  IMAD.X R7, RZ, RZ, R7, P2 ;  /* 0x000000ffff077224 */ /* 0x000fca00010e0607 */
[----:B------:R-:W-:Y:S02]  /*5930*/  IADD3 R8, P0, P1, R7, R9, -R23 ;  /* 0x0000000907087210 */ /* 0x000fe4000791e817 */
[----:B------:R-:W3:Y:S02]  /*5940*/  LDL.64 R22, [R5+0x120] ;  /* 0x0001200005167983 */ /* 0x000ee40000100a00 */
[----:B------:R-:W-:Y:S02]  /*5950*/  IADD3 R45, P2, PT, R8, -0x1, RZ ;  /* 0xffffffff082d7810 */ /* 0x000fe40007f5e0ff */
[----:B------:R-:W-:-:S05]  /*5960*/  IADD3.X R7, PT, PT, RZ, -0x1, RZ, P0, P1 ;  /* 0xffffffffff077810 */ /* 0x000fca00007e24ff */
[----:B------:R-:W-:-:S05]  /*5970*/  IMAD.X R7, RZ, RZ, R7, P2 ;  /* 0x000000ffff077224 */ /* 0x000fca00010e0607 */
[----:B0-----:R-:W-:-:S04]  /*5980*/  IADD3 R40, P0, P1, -R26, R7, R40 ;  /* 0x000000071a287210 */ /* 0x001fc8000791e128 */
[----:B------:R-:W-:Y:S02]  /*5990*/  IADD3 R40, P2, PT, R40, -0x1, RZ ;  /* 0xffffffff28287810 */ /* 0x000fe40007f5e0ff */
[----:B------:R-:W-:Y:S01]  /*59a0*/  IADD3.X R7, PT, PT, RZ, -0x1, RZ, P0, P1 ;  /* 0xffffffffff077810 */ /* 0x000fe200007e24ff */
[----:B------:R-:W2:Y:S04]  /*59b0*/  LDC.64 R8, c[0x3][R92+0xe0] ;  /* 0x00c038005c087b82 */ /* 0x000ea80000000a00 */
        /* <DEDUP_REMOVED lines=14> */
[----:B--2---:R-:W-:-:S04]  /*5aa0*/  IADD3 R14, P0, P1, -R8, R7, R14 ;  /* 0x00000007080e7210 */ /* 0x004fc8000791e10e */
        /* <DEDUP_REMOVED lines=8> */
[----:B----4-:R-:W-:-:S04]  /*5b30*/  IADD3 R32, P0, P1, -R26, R7, R32 ;  /* 0x000000071a207210 */ /* 0x010fc8000791e120 */
[----:B------:R-:W-:Y:S02]  /*5b40*/  IADD3 R32, P2, PT, R32, -0x1, RZ ;  /* 0xffffffff20207810 */ /* 0x000fe40007f5e0ff */
[----:B------:R-:W-:Y:S01]  /*5b50*/  IADD3.X R7, PT, PT, RZ, -0x1, RZ, P0, P1 ;  /* 0xffffffffff077810 */ /* 0x000fe200007e24ff */
[----:B------:R-:W1:Y:S04]  /*5b60*/  LDC.64 R8, c[0x3][R92+0xf8] ;  /* 0x00c03e005c087b82 */ /* 0x000e680000000a00 */
[----:B------:R-:W-:-:S05]  /*5b70*/  IMAD.X R7, RZ, RZ, R7, P2 ;  /* 0x000000ffff077224 */ /* 0x000fca00010e0607 */
[----:B------:R-:W-:-:S04]  /*5b80*/  IADD3 R26, P0, P1, R7, R33, -R27 ;  /* 0x00000021071a7210 */ /* 0x000fc8000791e81b */
[----:B------:R-:W-:Y:S02]  /*5b90*/  IADD3 R33, P2, PT, R26, -0x1, RZ ;  /* 0xffffffff1a217810 */ /* 0x000fe40007f5e0ff */
[----:B------:R-:W-:-:S05]  /*5ba0*/  IADD3.X R7, PT, PT, RZ, -0x1, RZ, P0, P1 ;  /* 0xffffffffff077810 */ /* 0x000fca00007e24ff */
[----:B------:R-:W-:-:S05]  /*5bb0*/  IMAD.X R7, RZ, RZ, R7, P2 ;  /* 0x000000ffff077224 */ /* 0x000fca00010e0607 */
[----:B0-----:R-:W-:-:S04]  /*5bc0*/  IADD3 R38, P0, P1, -R28, R7, R38 ;  /* 0x000000071c267210 */ /* 0x001fc8000791e126 */
        /* <DEDUP_REMOVED lines=22> */
[----:B------:R-:W-:Y:S02]  /*5d30*/  IADD3 R27, P0, P1, R7, R55, -R27 ;  /* 0x00000037071b7210 */ /* 0x000fe4000791e81b */
[----:B------:R-:W2:Y:S02]  /*5d40*/  LDL.64 R54, [R5+0x130] ;  /* 0x0001300005367983 */ /* 0x000ea40000100a00 */
[----:B------:R-:W-:Y:S02]  /*5d50*/  IADD3 R27, P2, PT, R27, -0x1, RZ ;  /* 0xffffffff1b1b7810 */ /* 0x000fe40007f5e0ff */
[----:B------:R-:W-:-:S05]  /*5d60*/  IADD3.X R7, PT, PT, RZ, -0x1, RZ, P0, P1 ;  /* 0xffffffffff077810 */ /* 0x000fca00007e24ff */
[----:B------:R-:W-:-:S05]  /*5d70*/  IMAD.X R7, RZ, RZ, R7, P2 ;  /* 0x000000ffff077224 */ /* 0x000fca00010e0607 */
[----:B-1----:R-:W-:-:S04]  /*5d80*/  IADD3 R28, P0, P1, -R28, R7, R12 ;  /* 0x000000071c1c7210 */ /* 0x002fc8000791e10c */
[----:B------:R-:W-:Y:S02]  /*5d90*/  IADD3 R28, P2, PT, R28, -0x1, RZ ;  /* 0xffffffff1c1c7810 */ /* 0x000fe40007f5e0ff */
[----:B------:R-:W-:-:S05]  /*5da0*/  IADD3.X R7, PT, PT, RZ, -0x1, RZ, P0, P1 ;  /* 0xffffffffff077810 */ /* 0x000fca00007e24ff */
[----:B------:R-:W-:-:S05]  /*5db0*/  IMAD.X R7, RZ, RZ, R7, P2 ;  /* 0x000000ffff077224 */ /* 0x000fca00010e0607 */
[----:B------:R-:W-:Y:S02]  /*5dc0*/  IADD3 R29, P0, P1, R7, R13, -R29 ;  /* 0x0000000d071d7210 */ /* 0x000fe4000791e81d */
[----:B------:R-:W1:Y:S02]  /*5dd0*/  LDC.64 R12, c[0x3][R92+0x118] ;  /* 0x00c046005c0c7b82 */ /* 0x000e640000000a00 */
[----:B------:R-:W-:Y:S02]  /*5de0*/  IADD3 R29, P2, PT, R29, -0x1, RZ ;  /* 0xffffffff1d1d7810 */ /* 0x000fe40007f5e0ff */
[----:B------:R-:W-:-:S05]  /*5df0*/  IADD3.X R7, PT, PT, RZ, -0x1, RZ, P0, P1 ;  /* 0xffffffffff077810 */ /* 0x000fca00007e24ff */
[----:B------:R-:W-:-:S05]  /*5e00*/  IMAD.X R7, RZ, RZ, R7, P2 ;  /* 0x000000ffff077224 */ /* 0x000fca00010e0607 */
[----:B0-----:R-:W-:-:S04]  /*5e10*/  IADD3 R24, P0, P1, -R8, R7, R24 ;  /* 0x0000000708187210 */ /* 0x001fc8000791e118 */
[----:B------:R-:W-:Y:S02]  /*5e20*/  IADD3 R24, P2, PT, R24, -0x1, RZ ;  /* 0xffffffff18187810 */ /* 0x000fe40007f5e0ff */
[----:B------:R-:W-:-:S05]  /*5e30*/  IADD3.X R7, PT, PT, RZ, -0x1, RZ, P0, P1 ;  /* 0xffffffffff077810 */ /* 0x000fca00007e24ff */
[----:B------:R-:W-:-:S05]  /*5e40*/  IMAD.X R7, RZ, RZ, R7, P2 ;  /* 0x000000ffff077224 */ /* 0x000fca00010e0607 */
[----:B------:R-:W-:Y:S02]  /*5e50*/  IADD3 R25, P0, P1, R7, R25, -R9 ;  /* 0x0000001907197210 */ /* 0x000fe4000791e809 */
[----:B------:R-:W3:Y:S02]  /*5e60*/  LDC.64 R8, c[0x3][R92+0x120] ;  /* 0x00c048005c087b82 */ /* 0x000ee40000000a00 */
        /* <DEDUP_REMOVED lines=12> */
[----:B---3--:R-:W-:-:S04]  /*5f30*/  IADD3 R8, P0, P1, -R8, R7, R22 ;  /* 0x0000000708087210 */ /* 0x008fc8000791e116 */
[----:B------:R-:W-:Y:S02]  /*5f40*/  IADD3 R8, P2, PT, R8, -0x1, RZ ;  /* 0xffffffff08087810 */ /* 0x000fe40007f5e0ff */
[----:B------:R-:W-:-:S05]  /*5f50*/  IADD3.X R7, PT, PT, RZ, -0x1, RZ, P0, P1 ;  /* 0xffffffffff077810 */ /* 0x000fca00007e24ff */
[----:B------:R-:W-:-:S05]  /*5f60*/  IMAD.X R7, RZ, RZ, R7, P2 ;  /* 0x000000ffff077224 */ /* 0x000fca00010e0607 */
[----:B------:R-:W-:Y:S02]  /*5f70*/  IADD3 R9, P0, P1, R7, R23, -R9 ;  /* 0x0000001707097210 */ /* 0x000fe4000791e809 */
[----:B------:R-:W3:Y:S04]  /*5f80*/  LDL.64 R22, [R5+0x140] ;  /* 0x0001400005167983 */ /* 0x000ee80000100a00 */
[----:B------:R-:W5:Y:S01]  /*5f90*/  LDL R7, [R5] ;  /* 0x0000000005077983 */ /* 0x000f620000100800 */
[----:B------:R-:W0:Y:S03]  /*5fa0*/  LDC.64 R90, c[0x3][R92+0x128] ;  /* 0x00c04a005c5a7b82 */ /* 0x000e260000000a00 */
[----:B------:R1:W-:Y:S01]  /*5fb0*/  STL.64 [R5+0x18], R84 ;  /* 0x0000185405007387 */ /* 0x0003e20000100a00 */
[----:B------:R-:W-:-:S04]  /*5fc0*/  IADD3 R9, P2, PT, R9, -0x1, RZ ;  /* 0xffffffff09097810 */ /* 0x000fc80007f5e0ff */
[----:B-1----:R-:W2:Y:S01]  /*5fd0*/  LDC.64 R84, c[0x3][R92+0x130] ;  /* 0x00c04c005c547b82 */ /* 0x002ea20000000a00 */
[----:B------:R-:W-:Y:S01]  /*5fe0*/  IADD3.X R93, PT, PT, RZ, -0x1, RZ, P0, P1 ;  /* 0xffffffffff5d7810 */ /* 0x000fe200007e24ff */
[----:B------:R1:W-:Y:S04]  /*5ff0*/  STL.64 [R5+0x8], R88 ;  /* 0x0000085805007387 */ /* 0x0003e80000100a00 */
[----:B------:R0:W-:Y:S01]  /*6000*/  STL.64 [R5+0x20], R56 ;  /* 0x0000203805007387 */ /* 0x0001e20000100a00 */
[----:B-1----:R-:W-:-:S03]  /*6010*/  IMAD.X R89, RZ, RZ, R93, P2 ;  /* 0x000000ffff597224 */ /* 0x002fc600010e065d */
[----:B------:R1:W-:Y:S02]  /*6020*/  STL.64 [R5+0x10], R86 ;  /* 0x0000105605007387 */ /* 0x0003e40000100a00 */
[----:B0-----:R-:W-:-:S04]  /*6030*/  IADD3 R70, P0, P1, -R90, R89, R70 ;  /* 0x000000595a467210 */ /* 0x001fc8000791e146 */
[----:B------:R-:W-:Y:S02]  /*6040*/  IADD3 R56, P2, PT, R70, -0x1, RZ ;  /* 0xffffffff46387810 */ /* 0x000fe40007f5e0ff */
[----:B------:R-:W-:Y:S01]  /*6050*/  IADD3.X R57, PT, PT, RZ, -0x1, RZ, P0, P1 ;  /* 0xffffffffff397810 */ /* 0x000fe200007e24ff */
[----:B-1----:R-:W4:Y:S04]  /*6060*/  LDC.64 R86, c[0x3][R92+0x138] ;  /* 0x00c04e005c567b82 */ /* 0x002f280000000a00 */
[----:B------:R-:W-:Y:S01]  /*6070*/  IMAD.X R57, RZ, RZ, R57, P2 ;  /* 0x000000ffff397224 */ /* 0x000fe200010e0639 */
[----:B------:R0:W-:Y:S04]  /*6080*/  STL.64 [R5+0x50], R36 ;  /* 0x0000502405007387 */ /* 0x0001e80000100a00 */
[----:B------:R-:W-:-:S04]  /*6090*/  IADD3 R70, P0, P1, R57, R71, -R91 ;  /* 0x0000004739467210 */ /* 0x000fc8000791e85b */
[----:B------:R-:W-:Y:S02]  /*60a0*/  IADD3 R57, P2, PT, R70, -0x1, RZ ;  /* 0xffffffff46397810 */ /* 0x000fe40007f5e0ff */
[----:B0-----:R-:W-:Y:S01]  /*60b0*/  IADD3.X R37, PT, PT, RZ, -0x1, RZ, P0, P1 ;  /* 0xffffffffff257810 */ /* 0x001fe200007e24ff */
[----:B------:R2:W-:Y:S04]  /*60c0*/  STL.64 [R5+0x58], R20 ;  /* 0x0000581405007387 */ /* 0x0005e80000100a00 */
[----:B------:R-:W-:Y:S01]  /*60d0*/  IMAD.X R37, RZ, RZ, R37, P2 ;  /* 0x000000ffff257224 */ /* 0x000fe200010e0625 */
[----:B------:R0:W-:Y:S04]  /*60e0*/  STL.64 [R5+0x90], R16 ;  /* 0x0000901005007387 */ /* 0x0001e80000100a00 */
[----:B------:R1:W-:Y:S04]  /*60f0*/  STL.64 [R5+0x98], R18 ;  /* 0x0000981205007387 */ /* 0x0003e80000100a00 */
[----:B------:R3:W-:Y:S04]  /*6100*/  STL.64 [R5+0xe0], R14 ;  /* 0x0000e00e05007387 */ /* 0x0007e80000100a00 */
[----:B------:R5:W-:Y:S01]  /*6110*/  STL.64 [R5+0x118], R12 ;  /* 0x0001180c05007387 */ /* 0x000be20000100a00 */
[----:B--2---:R-:W-:-:S04]  /*6120*/  IADD3 R20, P0, P1, -R84, R37, R54 ;  /* 0x0000002554147210 */ /* 0x004fc8000791e136 */
[----:B------:R-:W-:Y:S02]  /*6130*/  IADD3 R20, P2, PT, R20, -0x1, RZ ;  /* 0xffffffff14147810 */ /* 0x000fe40007f5e0ff */
[----:B------:R-:W-:Y:S01]  /*6140*/  IADD3.X R21, PT, PT, RZ, -0x1, RZ, P0, P1 ;  /* 0xffffffffff157810 */ /* 0x000fe200007e24ff */
[----:B------:R-:W2:Y:S04]  /*6150*/  LDC.64 R36, c[0x3][R92+0x140] ;  /* 0x00c050005c247b82 */ /* 0x000ea80000000a00 */
[----:B------:R-:W-:-:S04]  /*6160*/  IMAD.X R21, RZ, RZ, R21, P2 ;  /* 0x000000ffff157224 */ /* 0x000fc800010e0615 */
[----:B------:R-:W5:Y:S01]  /*6170*/  LDC R54, c[0x3][R92] ;  /* 0x00c000005c367b82 */ /* 0x000f620000000800 */
[----:B------:R-:W-:-:S04]  /*6180*/  IADD3 R55, P0, P1, R21, R55, -R85 ;  /* 0x0000003715377210 */ /* 0x000fc8000791e855 */
[----:B------:R-:W-:Y:S02]  /*6190*/  IADD3 R21, P2, PT, R55, -0x1, RZ ;  /* 0xffffffff37157810 */ /* 0x000fe40007f5e0ff */
[----:B0-----:R-:W-:-:S05]  /*61a0*/  IADD3.X R17, PT, PT, RZ, -0x1, RZ, P0, P1 ;  /* 0xffffffffff117810 */ /* 0x001fca00007e24ff */
[----:B------:R-:W-:Y:S01]  /*61b0*/  IMAD.X R17, RZ, RZ, R17, P2 ;  /* 0x000000ffff117224 */ /* 0x000fe200010e0611 */
[----:B------:R-:W-:Y:S04]  /*61c0*/  STL.64 [R5+0x28], R82 ;  /* 0x0000285205007387 */ /* 0x000fe80000100a00 */
[----:B------:R-:W-:Y:S04]  /*61d0*/  STL.64 [R5+0x30], R80 ;  /* 0x0000305005007387 */ /* 0x000fe80000100a00 */
[----:B------:R-:W-:Y:S04]  /*61e0*/  STL.64 [R5+0x38], R78 ;  /* 0x0000384e05007387 */ /* 0x000fe80000100a00 */
[----:B------:R-:W-:Y:S04]  /*61f0*/  STL.64 [R5+0x40], R74 ;  /* 0x0000404a05007387 */ /* 0x000fe80000100a00 */
[----:B------:R-:W-:Y:S01]  /*6200*/  STL.64 [R5+0x48], R76 ;  /* 0x0000484c05007387 */ /* 0x000fe20000100a00 */
[----:B--2---:R-:W-:-:S02]  /*6210*/  LOP3.LUT R37, RZ, R37, RZ, 0x33, !PT ;  /* 0x00000025ff257212 */ /* 0x004fc400078e33ff */
[----:B----4-:R-:W-:-:S04]  /*6220*/  IADD3 R16, P0, P1, -R86, R17, R34 ;  /* 0x0000001156107210 */ /* 0x010fc8000791e122 */
[----:B------:R-:W-:Y:S02]  /*6230*/  IADD3 R16, P2, PT, R16, -0x1, RZ ;  /* 0xffffffff10107810 */ /* 0x000fe40007f5e0ff */
[----:B------:R-:W-:-:S05]  /*6240*/  IADD3.X R17, PT, PT, RZ, -0x1, RZ, P0, P1 ;  /* 0xffffffffff117810 */ /* 0x000fca00007e24ff */
[----:B------:R-:W-:-:S05]  /*6250*/  IMAD.X R17, RZ, RZ, R17, P2 ;  /* 0x000000ffff117224 */ /* 0x000fca00010e0611 */
[----:B------:R-:W-:-:S04]  /*6260*/  IADD3 R34, P0, P1, R17, R35, -R87 ;  /* 0x0000002311227210 */ /* 0x000fc8000791e857 */
[----:B------:R-:W-:Y:S02]  /*6270*/  IADD3 R17, P2, PT, R34, -0x1, RZ ;  /* 0xffffffff22117810 */ /* 0x000fe40007f5e0ff */
[----:B-1----:R-:W-:-:S05]  /*6280*/  IADD3.X R19, PT, PT, RZ, -0x1, RZ, P0, P1 ;  /* 0xffffffffff137810 */ /* 0x002fca00007e24ff */
[----:B------:R-:W-:-:S05]  /*6290*/  IMAD.X R19, RZ, RZ, R19, P2 ;  /* 0x000000ffff137224 */ /* 0x000fca00010e0613 */
[----:B---3--:R-:W-:Y:S01]  /*62a0*/  IADD3 R14, P0, P1, -R36, R19, R22 ;  /* 0x00000013240e7210 */ /* 0x008fe2000791e116 */
[----:B-----5:R-:W-:-:S03]  /*62b0*/  IMAD.IADD R15, R7, 0x1, R54 ;  /* 0x00000001070f7824 */ /* 0x020fc600078e0236 */
[----:B------:R-:W-:Y:S02]  /*62c0*/  IADD3 R14, P2, PT, R14, -0x1, RZ ;  /* 0xffffffff0e0e7810 */ /* 0x000fe40007f5e0ff */
[----:B------:R-:W-:Y:S02]  /*62d0*/  IADD3.X R22, PT, PT, RZ, -0x1, RZ, P0, P1 ;  /* 0xffffffffff167810 */ /* 0x000fe400007e24ff */
[----:B------:R-:W-:Y:S02]  /*62e0*/  VABSDIFF R15, R7, R54, R15 ;  /* 0x00000036070f7214 */ /* 0x000fe400000e020f */
[----:B------:R-:W-:Y:S01]  /*62f0*/  IADD3 RZ, P0, PT, RZ, R14, RZ ;  /* 0x0000000effff7210 */ /* 0x000fe20007f1e0ff */
[----:B------:R-:W-:Y:S01]  /*6300*/  IMAD.X R22, RZ, RZ, R22, P2 ;  /* 0x000000ffff167224 */ /* 0x000fe200010e0616 */
[----:B------:R-:W-:-:S04]  /*6310*/  SHF.R.U32.HI R18, RZ, 0x1, R15 ;  /* 0x00000001ff127819 */ /* 0x000fc8000001160f */
[----:B------:R-:W-:Y:S01]  /*6320*/  IADD3.X R15, PT, PT, R22, R23, R37, P0, !PT ;  /* 0x00000017160f7210 */ /* 0x000fe200007fe425 */
[----:B------:R-:W-:Y:S01]  /*6330*/  IMAD R12, R18, 0x8, R5 ;  /* 0x00000008120c7824 */ /* 0x000fe200078e0205 */
[----:B------:R-:W-:Y:S04]  /*6340*/  STL.64 [R5+0x60], R68 ;  /* 0x0000604405007387 */ /* 0x000fe80000100a00 */
        /* <DEDUP_REMOVED lines=19> */
[----:B------:R0:W-:Y:S04]  /*6480*/  STL.64 [R5+0x120], R8 ;  /* 0x0001200805007387 */ /* 0x0001e80000100a00 */
[----:B------:R-:W-:Y:S04]  /*6490*/  STL.64 [R5+0x128], R56 ;  /* 0x0001283805007387 */ /* 0x000fe80000100a00 */
[----:B------:R-:W-:Y:S04]  /*64a0*/  STL.64 [R5+0x130], R20 ;  /* 0x0001301405007387 */ /* 0x000fe80000100a00 */
[----:B------:R-:W-:Y:S04]  /*64b0*/  STL.64 [R5+0x138], R16 ;  /* 0x0001381005007387 */ /* 0x000fe80000100a00 */
[----:B------:R-:W-:Y:S04]  /*64c0*/  STL.64 [R5+0x140], R14 ;  /* 0x0001400e05007387 */ /* 0x000fe80000100a00 */
[----:B0-----:R-:W2:Y:S01]  /*64d0*/  LDL.64 R8, [R12+0x8] ;  /* 0x000008000c087983 */ /* 0x001ea20000100a00 */
        /* <DEDUP_REMOVED lines=8> */
.L_x_8:
[----:B------:R-:W-:-:S00]  /*6560*/  BRA `(.L_x_8) ;  /* 0xfffffffc00fc7947 */ /* 0x000fc0000383ffff */
[----:B------:R-:W-:-:S00]  /*6570*/  NOP ;  /* 0x0000000000007918 */ /* 0x000fc00000000000 */
        /* <DEDUP_REMOVED lines=8> */
.L_x_38:


//--------------------- .text._Z16pairwiseMultiplyP2bnPiS0_i --------------------------
	.section	.text._Z16pairwiseMultiplyP2bnPiS0_i,"ax",@progbits
	.align	128
        .global         _Z16pairwiseMultiplyP2bnPiS0_i
        .type           _Z16pairwiseMultiplyP2bnPiS0_i,@function
        .size           _Z16pairwiseMultiplyP2bnPiS0_i,(.L_x_47 - _Z16pairwiseMultiplyP2bnPiS0_i)
        .other          _Z16pairwiseMultiplyP2bnPiS0_i,@"STO_CUDA_ENTRY STV_DEFAULT"
_Z16pairwiseMultiplyP2bnPiS0_i:
.text._Z16pairwiseMultiplyP2bnPiS0_i:
[----:B------:R-:W0:Y:S01]  /*0000*/  LDC R1, c[0x0][0x37c] ;  /* 0x0000df00ff017b82 */ /* 0x000e220000000800 */
[----:B------:R-:W1:Y:S07]  /*0010*/  S2R R0, SR_TID.X ;  /* 0x0000000000007919 */ /* 0x000e6e0000002100 */
[----:B------:R-:W1:Y:S01]  /*0020*/  S2UR UR4, SR_CTAID.X ;  /* 0x00000000000479c3 */ /* 0x000e620000002500 */
[----:B------:R-:W2:Y:S01]  /*0030*/  LDCU UR5, c[0x0][0x398] ;  /* 0x00007300ff0577ac */ /* 0x000ea20008000800 */
[----:B0-----:R-:W-:Y:S01]  /*0040*/  VIADD R1, R1, 0xfffffac0 ;  /* 0xfffffac001017836 */ /* 0x001fe20000000000 */
[----:B------:R-:W-:Y:S01]  /*0050*/  BSSY.RECONVERGENT B3, `(.L_x_9) ;  /* 0x0000092000037945 */ /* 0x000fe20003800200 */
[----:B------:R-:W-:Y:S01]  /*0060*/  IMAD.MOV.U32 R2, RZ, RZ, 0x1 ;  /* 0x00000001ff027424 */ /* 0x000fe200078e00ff */
[----:B------:R-:W0:Y:S01]  /*0070*/  LDCU.64 UR10, c[0x0][0x358] ;  /* 0x00006b00ff0a77ac */ /* 0x000e220008000a00 */
[----:B------:R-:W-:Y:S01]  /*0080*/  IMAD.MOV.U32 R3, RZ, RZ, 0x0 ;  /* 0x00000000ff037424 */ /* 0x000fe200078e00ff */
[----:B------:R3:W-:Y:S01]  /*0090*/  STL.64 [R1+0x10], RZ ;  /* 0x000010ff01007387 */ /* 0x0007e20000100a00 */
[----:B------:R-:W1:Y:S01]  /*00a0*/  LDC R83, c[0x0][0x360] ;  /* 0x0000d800ff537b82 */ /* 0x000e620000000800 */
[----:B------:R-:W4:Y:S01]  /*00b0*/  LDCU UR9, c[0x0][0x398] ;  /* 0x00007300ff0977ac */ /* 0x000f220008000800 */
[----:B------:R-:W-:Y:S01]  /*00c0*/  CS2R R4, SRZ ;  /* 0x0000000000047805 */ /* 0x000fe2000001ff00 */
[----:B------:R3:W-:Y:S01]  /*00d0*/  STL.64 [R1], R2 ;  /* 0x0000000201007387 */ /* 0x0007e20000100a00 */
[----:B------:R-:W-:-:S02]  /*00e0*/  CS2R R6, SRZ ;  /* 0x0000000000067805 */ /* 0x000fc4000001ff00 */
[----:B------:R-:W-:Y:S02]  /*00f0*/  CS2R R8, SRZ ;  /* 0x0000000000087805 */ /* 0x000fe4000001ff00 */
[----:B------:R-:W-:Y:S01]  /*0100*/  CS2R R10, SRZ ;  /* 0x00000000000a7805 */ /* 0x000fe2000001ff00 */
[----:B------:R3:W-:Y:S01]  /*0110*/  STL.64 [R1+0x8], R2 ;  /* 0x0000080201007387 */ /* 0x0007e20000100a00 */
        /* <DEDUP_REMOVED lines=16> */
[----:B-1----:R-:W-:Y:S01]  /*0220*/  IMAD R0, R83, UR4, R0 ;  /* 0x0000000453007c24 */ /* 0x002fe2000f8e0200 */
[----:B------:R-:W-:Y:S02]  /*0230*/  CS2R R36, SRZ ;  /* 0x0000000000247805 */ /* 0x000fe4000001ff00 */
[----:B------:R-:W-:Y:S01]  /*0240*/  CS2R R38, SRZ ;  /* 0x0000000000267805 */ /* 0x000fe2000001ff00 */
[----:B------:R3:W-:Y:S01]  /*0250*/  STL.64 [R1+0x38], RZ ;  /* 0x000038ff01007387 */ /* 0x0007e20000100a00 */
[----:B------:R-:W-:Y:S02]  /*0260*/  CS2R R40, SRZ ;  /* 0x0000000000287805 */ /* 0x000fe4000001ff00 */
[----:B--2---:R-:W-:-:S02]  /*0270*/  ISETP.GE.AND P0, PT, R0, UR5, PT ;  /* 0x0000000500007c0c */ /* 0x004fc4000bf06270 */
[----:B------:R-:W-:Y:S01]  /*0280*/  CS2R R42, SRZ ;  /* 0x00000000002a7805 */ /* 0x000fe2000001ff00 */
[----:B------:R3:W-:Y:S01]  /*0290*/  STL.64 [R1+0x40], RZ ;  /* 0x000040ff01007387 */ /* 0x0007e20000100a00 */
[----:B------:R-:W-:Y:S02]  /*02a0*/  CS2R R44, SRZ ;  /* 0x00000000002c7805 */ /* 0x000fe4000001ff00 */
[----:B------:R-:W-:Y:S02]  /*02b0*/  CS2R R46, SRZ ;  /* 0x00000000002e7805 */ /* 0x000fe4000001ff00 */
[----:B------:R-:W-:Y:S01]  /*02c0*/  CS2R R48, SRZ ;  /* 0x0000000000307805 */ /* 0x000fe2000001ff00 */
[----:B------:R3:W-:Y:S01]  /*02d0*/  STL.64 [R1+0x48], RZ ;  /* 0x000048ff01007387 */ /* 0x0007e20000100a00 */
[----:B------:R-:W-:Y:S02]  /*02e0*/  CS2R R50, SRZ ;  /* 0x0000000000327805 */ /* 0x000fe4000001ff00 */
[----:B------:R-:W-:-:S02]  /*02f0*/  CS2R R52, SRZ ;  /* 0x0000000000347805 */ /* 0x000fc4000001ff00 */
        /* <DEDUP_REMOVED lines=18> */
[----:B------:R-:W-:Y:S01]  /*0420*/  CS2R R80, SRZ ;  /* 0x0000000000507805 */ /* 0x000fe2000001ff00 */
[----:B------:R-:W-:Y:S02]  /*0430*/  IMAD.MOV.U32 R84, RZ, RZ, 0x1 ;  /* 0x00000001ff547424 */ /* 0x000fe400078e00ff */
[----:B------:R3:W-:Y:S01]  /*0440*/  STL.64 [R1+0x78], RZ ;  /* 0x000078ff01007387 */ /* 0x0007e20000100a00 */
[----:B------:R-:W-:-:S03]  /*0450*/  IMAD.MOV.U32 R85, RZ, RZ, 0x0 ;  /* 0x00000000ff557424 */ /* 0x000fc600078e00ff */
        /* <DEDUP_REMOVED lines=25> */
[----:B0---4-:R-:W-:Y:S05]  /*05f0*/  @P0 BRA `(.L_x_10) ;  /* 0x0000000000dc0947 */ /* 0x011fea0003800000 */
[----:B------:R-:W0:Y:S01]  /*0600*/  LDC.64 R14, c[0x0][0x380] ;  /* 0x0000e000ff0e7b82 */ /* 0x000e220000000a00 */
[----:B------:R-:W1:Y:S01]  /*0610*/  LDCU UR5, c[0x0][0x370] ;  /* 0x00006e00ff0577ac */ /* 0x000e620008000800 */
[----:B------:R-:W-:Y:S01]  /*0620*/  BSSY.RECONVERGENT B2, `(.L_x_11) ;  /* 0x000000b000027945 */ /* 0x000fe20003800200 */
[----:B------:R-:W-:Y:S01]  /*0630*/  IMAD.MOV.U32 R56, RZ, RZ, R0 ;  /* 0x000000ffff387224 */ /* 0x000fe200078e0000 */
[----:B------:R-:W2:Y:S01]  /*0640*/  LDCU UR4, c[0x0][0x2f8] ;  /* 0x00005f00ff0477ac */ /* 0x000ea20008000800 */
[----:B-1----:R-:W-:Y:S02]  /*0650*/  IMAD R55, R83, UR5, RZ ;  /* 0x0000000553377c24 */ /* 0x002fe4000f8e02ff */
[----:B--2---:R-:W-:-:S07]  /*0660*/  VIADD R61, R1, UR4 ;  /* 0x00000004013d7c36 */ /* 0x004fce0008000000 */
.L_x_12:
[----:B0-----:R-:W-:Y:S01]  /*0670*/  IMAD.WIDE R50, R56, 0x148, R14 ;  /* 0x0000014838327825 */ /* 0x001fe200078e020e */
[----:B------:R-:W-:-:S03]  /*0680*/  MOV R58, 0x6c0 ;  /* 0x000006c0003a7802 */ /* 0x000fc60000000f00 */
[----:B------:R-:W-:-:S05]  /*0690*/  IMAD.IADD R56, R55, 0x1, R56 ;  /* 0x0000000137387824 */ /* 0x000fca00078e0238 */
[----:B------:R-:W-:-:S13]  /*06a0*/  ISETP.GE.AND P3, PT, R56, UR9, PT ;  /* 0x0000000938007c0c */ /* 0x000fda000bf66270 */
[----:B---3--:R-:W-:Y:S05]  /*06b0*/  CALL.REL.NOINC `($_Z16pairwiseMultiplyP2bnPiS0_i$_Z6bn_mulP2bnS0_S0_S0_) ;  /* 0x000000a000447944 */ /* 0x008fea0003c00000 */
[----:B------:R-:W-:Y:S05]  /*06c0*/  @!P3 BRA `(.L_x_12) ;  /* 0xfffffffc00e8b947 */ /* 0x000fea000383ffff */
[----:B------:R-:W-:Y:S05]  /*06d0*/  BSYNC.RECONVERGENT B2 ;  /* 0x0000000000027941 */ /* 0x000fea0003800200 */
.L_x_11:
        /* <DEDUP_REMOVED lines=41> */
.L_x_10:
[----:B------:R-:W-:Y:S05]  /*0970*/  BSYNC.RECONVERGENT B3 ;  /* 0x0000000000037941 */ /* 0x000fea0003800200 */
.L_x_9:
[----:B------:R-:W1:Y:S01]  /*0980*/  S2R R0, SR_TID.X ;  /* 0x0000000000007919 */ /* 0x000e620000002100 */
[----:B------:R-:W1:Y:S08]  /*0990*/  S2UR UR4, SR_CTAID.X ;  /* 0x00000000000479c3 */ /* 0x000e700000002500 */
[----:B------:R-:W1:Y:S08]  /*09a0*/  LDC R87, c[0x0][0x360] ;  /* 0x0000d800ff577b82 */ /* 0x000e700000000800 */
[----:B------:R-:W2:Y:S01]  /*09b0*/  LDC.64 R82, c[0x0][0x390] ;  /* 0x0000e400ff527b82 */ /* 0x000ea20000000a00 */
[----:B-1----:R-:W-:-:S04]  /*09c0*/  IMAD R87, R87, UR4, R0 ;  /* 0x0000000457577c24 */ /* 0x002fc8000f8e0200 */
[----:B--2---:R-:W-:-:S05]  /*09d0*/  IMAD.WIDE.U32 R82, R87, 0x148, R82 ;  /* 0x0000014857527825 */ /* 0x004fca00078e0052 */
[----:B-----5:R-:W-:Y:S04]  /*09e0*/  STG.E.64 desc[UR10][R82.64], R84 ;  /* 0x0000005452007986 */ /* 0x020fe8000c101b0a */
        /* <DEDUP_REMOVED lines=41> */
        .type           $_Z16pairwiseMultiplyP2bnPiS0_i$_Z13bn_montgomeryP2bnS0_S0_S0_,@function
        .size           $_Z16pairwiseMultiplyP2bnPiS0_i$_Z13bn_montgomeryP2bnS0_S0_S0_,($_Z16pairwiseMultiplyP2bnPiS0_i$_Z5bn_lmP2bnmS0_ - $_Z16pairwiseMultiplyP2bnPiS0_i$_Z13bn_montgomeryP2bnS0_S0_S0_)
$_Z16pairwiseMultiplyP2bnPiS0_i$_Z13bn_montgomeryP2bnS0_S0_S0_:
[----:B------:R-:W0:Y:S01]  /*0c80*/  LDC.64 R100, c[0x3][RZ] ;  /* 0x00c00000ff647b82 */ /* 0x000e220000000a00 */
[----:B------:R-:W1:Y:S01]  /*0c90*/  LDCU UR4, c[0x0][0x2f8] ;  /* 0x00005f00ff0477ac */ /* 0x000e620008000800 */
[----:B------:R2:W-:Y:S01]  /*0ca0*/  STL.64 [R1+0x2a0], RZ ;  /* 0x0002a0ff01007387 */ /* 0x0005e20000100a00 */
[----:B------:R-:W-:Y:S01]  /*0cb0*/  VIADD R0, R1, 0x290 ;  /* 0x0000029001007836 */ /* 0x000fe20000000000 */
[----:B------:R-:W-:Y:S01]  /*0cc0*/  CS2R R2, SRZ ;  /* 0x0000000000027805 */ /* 0x000fe2000001ff00 */
[----:B------:R-:W3:Y:S01]  /*0cd0*/  LDCU UR5, c[0x0][0x2fc] ;  /* 0x00005f80ff0577ac */ /* 0x000ee20008000800 */
        /* <DEDUP_REMOVED lines=13> */
[----:B-1----:R-:W-:-:S02]  /*0db0*/  IADD3 R54, P1, PT, R0, UR4, RZ ;  /* 0x0000000400367c10 */ /* 0x002fc4000ff3e0ff */
[----:B------:R-:W-:Y:S02]  /*0dc0*/  CS2R R24, SRZ ;  /* 0x0000000000187805 */ /* 0x000fe4000001ff00 */
[----:B------:R-:W-:Y:S01]  /*0dd0*/  CS2R R26, SRZ ;  /* 0x00000000001a7805 */ /* 0x000fe2000001ff00 */
[----:B------:R2:W-:Y:S01]  /*0de0*/  STL.64 [R1+0x2c8], RZ ;  /* 0x0002c8ff01007387 */ /* 0x0005e20000100a00 */
[----:B------:R-:W-:Y:S02]  /*0df0*/  CS2R R32, SRZ ;  /* 0x0000000000207805 */ /* 0x000fe4000001ff00 */
[----:B0-----:R-:W-:Y:S01]  /*0e00*/  ISETP.NE.U32.AND P0, PT, R100, RZ, PT ;  /* 0x000000ff6400720c */ /* 0x001fe20003f05070 */
[----:B---3--:R-:W-:Y:S01]  /*0e10*/  IMAD.X R53, RZ, RZ, UR5, P1 ;  /* 0x00000005ff357e24 */ /* 0x008fe200088e06ff */
[----:B------:R2:W-:Y:S01]  /*0e20*/  STL.64 [R1+0x2d0], RZ ;  /* 0x0002d0ff01007387 */ /* 0x0005e20000100a00 */
[----:B------:R-:W-:Y:S02]  /*0e30*/  CS2R R34, SRZ ;  /* 0x0000000000227805 */ /* 0x000fe4000001ff00 */
[----:B------:R-:W-:-:S02]  /*0e40*/  ISETP.NE.AND.EX P0, PT, R101, RZ, PT, P0 ;  /* 0x000000ff6500720c */ /* 0x000fc40003f05300 */
        /* <DEDUP_REMOVED lines=61> */
[----:B------:R-:W-:Y:S05]  /*1220*/  @!P0 BRA `(.L_x_13) ;  /* 0x00000010002c8947 */ /* 0x000fea0003800000 */
[----:B------:R-:W0:Y:S01]  /*1230*/  LDCU.64 UR4, c[0x0][0x358] ;  /* 0x00006b00ff0477ac */ /* 0x000e220008000a00 */
[----:B------:R-:W-:Y:S01]  /*1240*/  IADD3 R42, P0, PT, R100, 0x1, RZ ;  /* 0x00000001642a7810 */ /* 0x000fe20007f1e0ff */
[----:B------:R-:W-:Y:S02]  /*1250*/  IMAD.MOV.U32 R2, RZ, RZ, R52 ;  /* 0x000000ffff027224 */ /* 0x000fe400078e0034 */
[----:B------:R-:W-:Y:S01]  /*1260*/  IMAD.MOV.U32 R3, RZ, RZ, R51 ;  /* 0x000000ffff037224 */ /* 0x000fe200078e0033 */
[C---:B------:R-:W-:Y:S02]  /*1270*/  LOP3.LUT R50, R42.reuse, 0xf, RZ, 0xc0, !PT ;  /* 0x0000000f2a327812 */ /* 0x040fe400078ec0ff */
[----:B------:R-:W-:Y:S01]  /*1280*/  LOP3.LUT R49, R42, 0x7, RZ, 0xc0, !PT ;  /* 0x000000072a317812 */ /* 0x000fe200078ec0ff */
[----:B------:R-:W-:Y:S01]  /*1290*/  IMAD.X R48, RZ, RZ, R101, P0 ;  /* 0x000000ffff307224 */ /* 0x000fe200000e0665 */
[----:B------:R-:W-:Y:S02]  /*12a0*/  IADD3 R47, P0, PT, R50, -0x1, RZ ;  /* 0xffffffff322f7810 */ /* 0x000fe40007f1e0ff */
[----:B------:R-:W-:Y:S01]  /*12b0*/  IADD3 R46, P1, PT, R49, -0x1, RZ ;  /* 0xffffffff312e7810 */ /* 0x000fe20007f3e0ff */
[----:B------:R-:W-:Y:S01]  /*12c0*/  VIADD R45, R54, 0x10 ;  /* 0x00000010362d7836 */ /* 0x000fe20000000000 */
[----:B------:R-:W-:Y:S01]  /*12d0*/  LOP3.LUT R43, R42, 0xfffffff0, RZ, 0xc0, !PT ;  /* 0xfffffff02a2b7812 */ /* 0x000fe200078ec0ff */
[----:B------:R-:W-:Y:S01]  /*12e0*/  VIADD R44, R0, 0x58 ;  /* 0x00000058002c7836 */ /* 0x000fe20000000000 */
[----:B------:R-:W-:Y:S01]  /*12f0*/  LOP3.LUT R42, R42, 0x3, RZ, 0xc0, !PT ;  /* 0x000000032a2a7812 */ /* 0x000fe200078ec0ff */
[----:B------:R-:W-:Y:S01]  /*1300*/  IMAD.X R41, RZ, RZ, -0x1, P0 ;  /* 0xffffffffff297424 */ /* 0x000fe200000e06ff */
[----:B0-----:R0:W5:Y:S01]  /*1310*/  LD.E.64 R12, desc[UR4][R2.64+0x8] ;  /* 0x00000804020c7980 */ /* 0x001162000c101b00 */
[----:B------:R-:W-:Y:S01]  /*1320*/  IMAD.X R40, RZ, RZ, -0x1, P1 ;  /* 0xffffffffff287424 */ /* 0x000fe200008e06ff */
[----:B0-----:R-:W-:-:S07]  /*1330*/  MOV R2, 0x1350 ;  /* 0x0000135000027802 */ /* 0x001fce0000000f00 */
[----:B--2--5:R-:W-:Y:S05]  /*1340*/  CALL.REL.NOINC `($_Z16pairwiseMultiplyP2bnPiS0_i$_Z6bn_llrm) ;  /* 0x0000006400387944 */ /* 0x024fea0003c00000 */
[----:B------:R-:W0:Y:S01]  /*1350*/  LDCU UR4, c[0x0][0x2f8] ;  /* 0x00005f00ff0477ac */ /* 0x000e220008000800 */
[----:B------:R-:W-:Y:S02]  /*1360*/  VIADD R39, R54, 0x8 ;  /* 0x0000000836277836 */ /* 0x000fe40000000000 */
[----:B------:R-:W-:Y:S02]  /*1370*/  IMAD.MOV.U32 R37, RZ, RZ, RZ ;  /* 0x000000ffff257224 */ /* 0x000fe400078e00ff */
[----:B------:R-:W-:Y:S02]  /*1380*/  IMAD.MOV.U32 R38, RZ, RZ, RZ ;  /* 0x000000ffff267224 */ /* 0x000fe400078e00ff */
[----:B0-----:R-:W-:-:S07]  /*1390*/  VIADD R36, R30, -UR4 ;  /* 0x800000041e247c36 */ /* 0x001fce0008000000 */
.L_x_19:
[C---:B------:R-:W-:Y:S01]  /*13a0*/  IMAD.U32 R10, R37.reuse, 0x8, R36 ;  /* 0x00000008250a7824 */ /* 0x040fe200078e0024 */
[----:B0-----:R-:W0:Y:S05]  /*13b0*/  LDC.64 R2, c[0x3][RZ] ;  /* 0x00c00000ff027b82 */ /* 0x001e2a0000000a00 */
[----:B------:R-:W2:Y:S01]  /*13c0*/  LDL.64 R10, [R10+0x8] ;  /* 0x000008000a0a7983 */ /* 0x000ea20000100a00 */
[----:B------:R-:W-:Y:S01]  /*13d0*/  IADD3 R37, P2, PT, R37, 0x1, RZ ;  /* 0x0000000125257810 */ /* 0x000fe20007f5e0ff */
[----:B------:R-:W-:Y:S01]  /*13e0*/  IMAD.MOV.U32 R8, RZ, RZ, R12 ;  /* 0x000000ffff087224 */ /* 0x000fe200078e000c */
[----:B------:R-:W-:Y:S01]  /*13f0*/  MOV R6, 0x14b0 ;  /* 0x000014b000067802 */ /* 0x000fe20000000f00 */
[----:B------:R-:W-:-:S02]  /*1400*/  IMAD.MOV.U32 R9, RZ, RZ, R13 ;  /* 0x000000ffff097224 */ /* 0x000fc400078e000d */
[----:B------:R-:W-:Y:S02]  /*1410*/  IMAD.X R38, RZ, RZ, R38, P2 ;  /* 0x000000ffff267224 */ /* 0x000fe400010e0626 */
[----:B------:R-:W-:Y:S02]  /*1420*/  IMAD.MOV.U32 R7, RZ, RZ, R39 ;  /* 0x000000ffff077224 */ /* 0x000fe400078e0027 */
[----:B------:R-:W-:Y:S01]  /*1430*/  IMAD.MOV.U32 R5, RZ, RZ, R54 ;  /* 0x000000ffff057224 */ /* 0x000fe200078e0036 */
[----:B0-----:R-:W-:Y:S02]  /*1440*/  ISETP.GE.U32.AND P1, PT, R2, 0xf, PT ;  /* 0x0000000f0200780c */ /* 0x001fe40003f26070 */
[----:B------:R-:W-:Y:S02]  /*1450*/  ISETP.GE.U32.AND P0, PT, R37, R2, PT ;  /* 0x000000022500720c */ /* 0x000fe40003f06070 */
[----:B------:R-:W-:Y:S02]  /*1460*/  ISETP.GE.U32.AND.EX P1, PT, R3, RZ, PT, P1 ;  /* 0x000000ff0300720c */ /* 0x000fe40003f26110 */
[----:B------:R-:W-:Y:S01]  /*1470*/  ISETP.GE.U32.AND.EX P0, PT, R38, R3, PT, P0 ;  /* 0x000000032600720c */ /* 0x000fe20003f06100 */
[----:B--2---:R-:W-:-:S02]  /*1480*/  IMAD.MOV.U32 R2, RZ, RZ, R10 ;  /* 0x000000ffff027224 */ /* 0x004fc400078e000a */
[----:B------:R-:W-:-:S10]  /*1490*/  IMAD.MOV.U32 R3, RZ, RZ, R11 ;  /* 0x000000ffff037224 */ /* 0x000fd400078e000b */
[----:B------:R-:W-:Y:S05]  /*14a0*/  CALL.REL.NOINC `($_Z16pairwiseMultiplyP2bnPiS0_i$_Z6bn_llmmmPmS_) ;  /* 0x00000060008c7944 */ /* 0x000fea0003c00000 */
[----:B------:R-:W2:Y:S04]  /*14b0*/  LDL.64 R4, [R1+0x298] ;  /* 0x0002980001047983 */ /* 0x000ea80000100a00 */
[----:B------:R-:W3:Y:S01]  /*14c0*/  LDL.64 R2, [R1+0x2a8] ;  /* 0x0002a80001027983 */ /* 0x000ee20000100a00 */
[----:B------:R-:W-:Y:S01]  /*14d0*/  IMAD.MOV.U32 R8, RZ, RZ, R35 ;  /* 0x000000ffff087224 */ /* 0x000fe200078e0023 */
[----:B------:R-:W-:Y:S01]  /*14e0*/  MOV R6, 0x1570 ;  /* 0x0000157000067802 */ /* 0x000fe20000000f00 */
[----:B------:R-:W-:Y:S02]  /*14f0*/  IMAD.MOV.U32 R9, RZ, RZ, R34 ;  /* 0x000000ffff097224 */ /* 0x000fe400078e0022 */
[----:B------:R-:W-:Y:S01]  /*1500*/  IMAD.MOV.U32 R7, RZ, RZ, R54 ;  /* 0x000000ffff077224 */ /* 0x000fe200078e0036 */
[----:B--2---:R-:W-:-:S02]  /*1510*/  IADD3 RZ, P2, PT, RZ, R4, RZ ;  /* 0x00000004ffff7210 */ /* 0x004fc40007f5e0ff */
[----:B---3--:R-:W-:-:S03]  /*1520*/  IADD3 R2, P4, P5, RZ, R4, R2 ;  /* 0x00000004ff027210 */ /* 0x008fc60007d9e002 */
[----:B------:R-:W-:Y:S02]  /*1530*/  IMAD.X R3, R3, 0x1, R5, P2 ;  /* 0x0000000103037824 */ /* 0x000fe400010e0605 */
[----:B------:R-:W-:-:S03]  /*1540*/  IMAD.MOV.U32 R5, RZ, RZ, R39 ;  /* 0x000000ffff057224 */ /* 0x000fc600078e0027 */
[----:B------:R-:W-:-:S07]  /*1550*/  IADD3.X R3, PT, PT, R3, RZ, RZ, P4, P5 ;  /* 0x000000ff03037210 */ /* 0x000fce00027ea4ff */
[----:B------:R-:W-:Y:S05]  /*1560*/  CALL.REL.NOINC `($_Z16pairwiseMultiplyP2bnPiS0_i$_Z6bn_llmmmPmS_) ;  /* 0x00000060005c7944 */ /* 0x000fea0003c00000 */
[----:B------:R-:W-:Y:S01]  /*1570*/  IADD3 R33, P2, PT, R54, 0x158, RZ ;  /* 0x0000015836217810 */ /* 0x000fe20007f5e0ff */
[----:B------:R-:W-:Y:S01]  /*1580*/  IMAD.MOV.U32 R8, RZ, RZ, R10 ;  /* 0x000000ffff087224 */ /* 0x000fe200078e000a */
[----:B------:R-:W-:Y:S01]  /*1590*/  MOV R4, 0x15f0 ;  /* 0x000015f000047802 */ /* 0x000fe20000000f00 */
[----:B------:R-:W-:Y:S02]  /*15a0*/  IMAD.MOV.U32 R9, RZ, RZ, R11 ;  /* 0x000000ffff097224 */ /* 0x000fe400078e000b */
[----:B------:R-:W-:Y:S02]  /*15b0*/  IMAD.MOV.U32 R18, RZ, RZ, R52 ;  /* 0x000000ffff127224 */ /* 0x000fe400078e0034 */
[----:B------:R-:W-:Y:S02]  /*15c0*/  IMAD.MOV.U32 R19, RZ, RZ, R51 ;  /* 0x000000ffff137224 */ /* 0x000fe400078e0033 */
[----:B------:R-:W-:-:S07]  /*15d0*/  IMAD.X R32, RZ, RZ, R53, P2 ;  /* 0x000000ffff207224 */ /* 0x000fce00010e0635 */
[----:B------:R-:W-:Y:S05]  /*15e0*/  CALL.REL.NOINC `($_Z16pairwiseMultiplyP2bnPiS0_i$_Z5bn_lmP2bnmS0_) ;  /* 0x0000000c00f47944 */ /* 0x000fea0003c00000 */
[----:B------:R-:W-:Y:S01]  /*15f0*/  IMAD.MOV.U32 R10, RZ, RZ, R45 ;  /* 0x000000ffff0a7224 */ /* 0x000fe200078e002d */
[----:B------:R-:W-:-:S07]  /*1600*/  MOV R4, 0x1620 ;  /* 0x0000162000047802 */ /* 0x000fce0000000f00 */
[----:B------:R-:W-:Y:S05]  /*1610*/  CALL.REL.NOINC `($_Z16pairwiseMultiplyP2bnPiS0_i$_Z6bn_addP2bnS0_S0_) ;  /* 0x0000003000407944 */ /* 0x000fea0003c00000 */
[----:B------:R0:W5:Y:S01]  /*1620*/  LDL.64 R8, [R1+0x290] ;  /* 0x0002900001087983 */ /* 0x0001620000100a00 */
[----:B------:R-:W1:Y:S01]  /*1630*/  LDCU.64 UR4, c[0x0][0x120] ;  /* 0x00002400ff0477ac */ /* 0x000e620008000a00 */
[----:B------:R-:W-:Y:S01]  /*1640*/  MOV R4, 0x16b0 ;  /* 0x000016b000047802 */ /* 0x000fe20000000f00 */
[----:B-1----:R-:W-:Y:S02]  /*1650*/  IMAD.U32 R3, RZ, RZ, UR5 ;  /* 0x00000005ff037e24 */ /* 0x002fe4000f8e00ff */
[----:B------:R-:W-:Y:S02]  /*1660*/  IMAD.U32 R19, RZ, RZ, UR5 ;  /* 0x00000005ff137e24 */ /* 0x000fe4000f8e00ff */
[----:B------:R-:W-:Y:S02]  /*1670*/  IMAD.U32 R18, RZ, RZ, UR4 ;  /* 0x00000004ff127e24 */ /* 0x000fe4000f8e00ff */
[----:B------:R-:W-:Y:S02]  /*1680*/  IMAD.U32 R2, RZ, RZ, UR4 ;  /* 0x00000004ff027e24 */ /* 0x000fe4000f8e00ff */
[----:B0-----:R-:W-:-:S07]  /*1690*/  IMAD.MOV.U32 R19, RZ, RZ, R3 ;  /* 0x000000ffff137224 */ /* 0x001fce00078e0003 */
[----:B-----5:R-:W-:Y:S05]  /*16a0*/  CALL.REL.NOINC `($_Z16pairwiseMultiplyP2bnPiS0_i$_Z5bn_lmP2bnmS0_) ;  /* 0x0000000c00c47944 */ /* 0x020fea0003c00000 */
[----:B------:R-:W-:Y:S01]  /*16b0*/  IMAD.MOV.U32 R10, RZ, RZ, R45 ;  /* 0x000000ffff0a7224 */ /* 0x000fe200078e002d */
[----:B------:R-:W-:-:S07]  /*16c0*/  MOV R4, 0x16e0 ;  /* 0x000016e000047802 */ /* 0x000fce0000000f00 */
[----:B------:R-:W-:Y:S05]  /*16d0*/  CALL.REL.NOINC `($_Z16pairwiseMultiplyP2bnPiS0_i$_Z6bn_addP2bnS0_S0_) ;  /* 0x0000003000107944 */ /* 0x000fea0003c00000 */
[----:B------:R-:W-:Y:S01]  /*16e0*/  IMAD.MOV.U32 R10, RZ, RZ, RZ ;  /* 0x000000ffff0a7224 */ /* 0x000fe200078e00ff */
[----:B------:R-:W-:Y:S06]  /*16f0*/  @!P1 BRA `(.L_x_14) ;  /* 0x0000000000a89947 */ /* 0x000fec0003800000 */
[----:B------:R-:W-:Y:S02]  /*1700*/  IMAD.MOV.U32 R71, RZ, RZ, R44 ;  /* 0x000000ffff477224 */ /* 0x000fe400078e002c */
[----:B------:R-:W-:Y:S02]  /*1710*/  IMAD.MOV.U32 R30, RZ, RZ, R43 ;  /* 0x000000ffff1e7224 */ /* 0x000fe400078e002b */
[----:B------:R-:W-:-:S07]  /*1720*/  IMAD.MOV.U32 R59, RZ, RZ, R48 ;  /* 0x000000ffff3b7224 */ /* 0x000fce00078e0030 */
.L_x_15:
[----:B------:R-:W2:Y:S04]  /*1730*/  LDL.64 R2, [R71+-0x38] ;  /* 0xffffc80047027983 */ /* 0x000ea80000100a00 */
[----:B------:R-:W3:Y:S04]  /*1740*/  LDL.64 R4, [R71+-0x30] ;  /* 0xffffd00047047983 */ /* 0x000ee80000100a00 */
[----:B------:R-:W4:Y:S04]  /*1750*/  LDL.64 R6, [R71+-0x28] ;  /* 0xffffd80047067983 */ /* 0x000f280000100a00 */
[----:B------:R-:W5:Y:S04]  /*1760*/  LDL.64 R8, [R71+-0x20] ;  /* 0xffffe00047087983 */ /* 0x000f680000100a00 */
[----:B------:R-:W5:Y:S04]  /*1770*/  LDL.64 R10, [R71+-0x18] ;  /* 0xffffe800470a7983 */ /* 0x000f680000100a00 */
[----:B------:R-:W5:Y:S04]  /*1780*/  LDL.64 R16, [R71+-0x10] ;  /* 0xfffff00047107983 */ /* 0x000f680000100a00 */
[----:B------:R-:W5:Y:S04]  /*1790*/  LDL.64 R18, [R71+-0x8] ;  /* 0xfffff80047127983 */ /* 0x000f680000100a00 */
[----:B------:R-:W5:Y:S04]  /*17a0*/  LDL.64 R20, [R71] ;  /* 0x0000000047147983 */ /* 0x000f680000100a00 */
[----:B------:R-:W5:Y:S04]  /*17b0*/  LDL.64 R22, [R71+0x8] ;  /* 0x0000080047167983 */ /* 0x000f680000100a00 */
[----:B------:R-:W5:Y:S04]  /*17c0*/  LDL.64 R24, [R71+0x10] ;  /* 0x0000100047187983 */ /* 0x000f680000100a00 */
[----:B------:R-:W5:Y:S04]  /*17d0*/  LDL.64 R26, [R71+0x18] ;  /* 0x00001800471a7983 */ /* 0x000f680000100a00 */
[----:B------:R-:W5:Y:S04]  /*17e0*/  LDL.64 R32, [R71+0x20] ;  /* 0x0000200047207983 */ /* 0x000f680000100a00 */
[----:B------:R-:W5:Y:S04]  /*17f0*/  LDL.64 R62, [R71+0x28] ;  /* 0x00002800473e7983 */ /* 0x000f680000100a00 */
[----:B------:R-:W5:Y:S04]  /*1800*/  LDL.64 R64, [R71+0x30] ;  /* 0x0000300047407983 */ /* 0x000f680000100a00 */
[----:B------:R-:W5:Y:S04]  /*1810*/  LDL.64 R66, [R71+0x38] ;  /* 0x0000380047427983 */ /* 0x000f680000100a00 */
[----:B------:R-:W5:Y:S01]  /*1820*/  LDL.64 R68, [R71+0x40] ;  /* 0x0000400047447983 */ /* 0x000f620000100a00 */
[----:B------:R-:W-:-:S04]  /*1830*/  IADD3 R30, P1, PT, R30, -0x10, RZ ;  /* 0xfffffff01e1e7810 */ /* 0x000fc80007f3e0ff */
[----:B------:R-:W-:Y:S02]  /*1840*/  IADD3.X R59, PT, PT, R59, -0x1, RZ, P1, !PT ;  /* 0xffffffff3b3b7810 */ /* 0x000fe40000ffe4ff */
[----:B------:R-:W-:-:S04]  /*1850*/  ISETP.NE.U32.AND P1, PT, R30, RZ, PT ;  /* 0x000000ff1e00720c */ /* 0x000fc80003f25070 */
[----:B------:R-:W-:Y:S01]  /*1860*/  ISETP.NE.AND.EX P1, PT, R59, RZ, PT, P1 ;  /* 0x000000ff3b00720c */ /* 0x000fe20003f25310 */
[----:B--2---:R-:W-:Y:S04]  /*1870*/  STL.64 [R71+-0x40], R2 ;  /* 0xffffc00247007387 */ /* 0x004fe80000100a00 */
[----:B---3--:R-:W-:Y:S04]  /*1880*/  STL.64 [R71+-0x38], R4 ;  /* 0xffffc80447007387 */ /* 0x008fe80000100a00 */
[----:B----4-:R-:W-:Y:S04]  /*1890*/  STL.64 [R71+-0x30], R6 ;  /* 0xffffd00647007387 */ /* 0x010fe80000100a00 */
[----:B-----5:R-:W-:Y:S04]  /*18a0*/  STL.64 [R71+-0x28], R8 ;  /* 0xffffd80847007387 */ /* 0x020fe80000100a00 */
[----:B------:R-:W-:Y:S04]  /*18b0*/  STL.64 [R71+-0x20], R10 ;  /* 0xffffe00a47007387 */ /* 0x000fe80000100a00 */
[----:B------:R-:W-:Y:S04]  /*18c0*/  STL.64 [R71+-0x18], R16 ;  /* 0xffffe81047007387 */ /* 0x000fe80000100a00 */
[----:B------:R-:W-:Y:S04]  /*18d0*/  STL.64 [R71+-0x10], R18 ;  /* 0xfffff01247007387 */ /* 0x000fe80000100a00 */
[----:B------:R-:W-:Y:S04]  /*18e0*/  STL.64 [R71+-0x8], R20 ;  /* 0xfffff81447007387 */ /* 0x000fe80000100a00 */
[----:B------:R-:W-:Y:S04]  /*18f0*/  STL.64 [R71], R22 ;  /* 0x0000001647007387 */ /* 0x000fe80000100a00 */
[----:B------:R-:W-:Y:S04]  /*1900*/  STL.64 [R71+0x8], R24 ;  /* 0x0000081847007387 */ /* 0x000fe80000100a00 */
[----:B------:R-:W-:Y:S04]  /*1910*/  STL.64 [R71+0x10], R26 ;  /* 0x0000101a47007387 */ /* 0x000fe80000100a00 */
[----:B------:R-:W-:Y:S04]  /*1920*/  STL.64 [R71+0x18], R32 ;  /* 0x0000182047007387 */ /* 0x000fe80000100a00 */
[----:B------:R-:W-:Y:S04]  /*1930*/  STL.64 [R71+0x20], R62 ;  /* 0x0000203e47007387 */ /* 0x000fe80000100a00 */
[----:B------:R-:W-:Y:S04]  /*1940*/  STL.64 [R71+0x28], R64 ;  /* 0x0000284047007387 */ /* 0x000fe80000100a00 */
[----:B------:R-:W-:Y:S04]  /*1950*/  STL.64 [R71+0x30], R66 ;  /* 0x0000304247007387 */ /* 0x000fe80000100a00 */
[----:B------:R0:W-:Y:S02]  /*1960*/  STL.64 [R71+0x38], R68 ;  /* 0x0000384447007387 */ /* 0x0001e40000100a00 */
[----:B0-----:R-:W-:Y:S01]  /*1970*/  VIADD R71, R71, 0x80 ;  /* 0x0000008047477836 */ /* 0x001fe20000000000 */
[----:B------:R-:W-:Y:S06]  /*1980*/  @P1 BRA `(.L_x_15) ;  /* 0xfffffffc00681947 */ /* 0x000fec000383ffff */
[----:B------:R-:W-:-:S07]  /*1990*/  IMAD.MOV.U32 R10, RZ, RZ, R43 ;  /* 0x000000ffff0a7224 */ /* 0x000fce00078e002b */
.L_x_14:
[----:B------:R-:W-:-:S04]  /*19a0*/  ISETP.NE.U32.AND P1, PT, R50, RZ, PT ;  /* 0x000000ff3200720c */ /* 0x000fc80003f25070 */
[----:B------:R-:W-:-:S13]  /*19b0*/  ISETP.NE.AND.EX P1, PT, RZ, RZ, PT, P1 ;  /* 0x000000ffff00720c */ /* 0x000fda0003f25310 */
[----:B------:R-:W-:Y:S05]  /*19c0*/  @!P1 BRA `(.L_x_16) ;  /* 0x0000000400909947 */ /* 0x000fea0003800000 */
[----:B------:R-:W-:Y:S02]  /*19d0*/  ISETP.GE.U32.AND P1, PT, R47, 0x7, PT ;  /* 0x000000072f00780c */ /* 0x000fe40003f26070 */
[----:B------:R-:W-:Y:S02]  /*19e0*/  ISETP.NE.U32.AND P2, PT, R49, RZ, PT ;  /* 0x000000ff3100720c */ /* 0x000fe40003f45070 */
[----:B------:R-:W-:Y:S02]  /*19f0*/  ISETP.GE.U32.AND.EX P1, PT, R41, RZ, PT, P1 ;  /* 0x000000ff2900720c */ /* 0x000fe40003f26110 */
[----:B------:R-:W-:-:S11]  /*1a00*/  ISETP.NE.AND.EX P2, PT, RZ, RZ, PT, P2 ;  /* 0x000000ffff00720c */ /* 0x000fd60003f45320 */
[----:B------:R-:W-:Y:S05]  /*1a10*/  @!P1 BRA `(.L_x_17) ;  /* 0x0000000000ac9947 */ /* 0x000fea0003800000 */
[----:B------:R-:W-:-:S04]  /*1a20*/  IMAD.SHL.U32 R25, R10, 0x8, RZ ;  /* 0x000000080a197824 */ /* 0x000fc800078e00ff */
[----:B------:R-:W-:-:S05]  /*1a30*/  VIADD R23, R25, 0x8 ;  /* 0x0000000819177836 */ /* 0x000fca0000000000 */
[----:B------:R-:W-:-:S05]  /*1a40*/  LOP3.LUT R23, R23, 0xfffffff8, RZ, 0xc0, !PT ;  /* 0xfffffff817177812 */ /* 0x000fca00078ec0ff */
[----:B------:R-:W-:-:S05]  /*1a50*/  IMAD.IADD R23, R0, 0x1, R23 ;  /* 0x0000000100177824 */ /* 0x000fca00078e0217 */
[----:B------:R-:W2:Y:S01]  /*1a60*/  LDL.64 R2, [R23+0x18] ;  /* 0x0000180017027983 */ /* 0x000ea20000100a00 */
[----:B------:R-:W-:Y:S02]  /*1a70*/  VIADD R9, R25, 0x10 ;  /* 0x0000001019097836 */ /* 0x000fe40000000000 */
[----:B------:R-:W-:-:S03]  /*1a80*/  IMAD.IADD R11, R0, 0x1, R25 ;  /* 0x00000001000b7824 */ /* 0x000fc600078e0219 */
[----:B------:R-:W-:-:S05]  /*1a90*/  LOP3.LUT R9, R9, 0xfffffff8, RZ, 0xc0, !PT ;  /* 0xfffffff809097812 */ /* 0x000fca00078ec0ff */
[----:B------:R-:W-:Y:S02]  /*1aa0*/  IMAD.IADD R9, R0, 0x1, R9 ;  /* 0x0000000100097824 */ /* 0x000fe400078e0209 */
[----:B------:R-:W-:Y:S01]  /*1ab0*/  VIADD R21, R25, 0x18 ;  /* 0x0000001819157836 */ /* 0x000fe20000000000 */
[----:B--2---:R0:W-:Y:S04]  /*1ac0*/  STL.64 [R11+0x18], R2 ;  /* 0x000018020b007387 */ /* 0x0041e80000100a00 */
[----:B------:R-:W2:Y:S01]  /*1ad0*/  LDL.64 R4, [R9+0x18] ;  /* 0x0000180009047983 */ /* 0x000ea20000100a00 */
        /* <DEDUP_REMOVED lines=9> */
[----:B0-----:R-:W3:Y:S01]  /*1b70*/  LDL.64 R2, [R19+0x18] ;  /* 0x0000180013027983 */ /* 0x001ee20000100a00 */
[----:B------:R-:W-:-:S05]  /*1b80*/  LOP3.LUT R17, R17, 0xfffffff8, RZ, 0xc0, !PT ;  /* 0xfffffff811117812 */ /* 0x000fca00078ec0ff */
[----:B------:R-:W-:Y:S02]  /*1b90*/  IMAD.IADD R17, R0, 0x1, R17 ;  /* 0x0000000100117824 */ /* 0x000fe400078e0211 */
[----:B------:R-:W-:Y:S01]  /*1ba0*/  VIADD R11, R25, 0x30 ;  /* 0x00000030190b7836 */ /* 0x000fe20000000000 */
[----:B---3--:R0:W-:Y:S04]  /*1bb0*/  STL.64 [R21+0x18], R2 ;  /* 0x0000180215007387 */ /* 0x0081e80000100a00 */
[----:B-1----:R-:W3:Y:S01]  /*1bc0*/  LDL.64 R4, [R17+0x18] ;  /* 0x0000180011047983 */ /* 0x002ee20000100a00 */
[----:B------:R-:W-:-:S05]  /*1bd0*/  LOP3.LUT R11, R11, 0xfffffff8, RZ, 0xc0, !PT ;  /* 0xfffffff80b0b7812 */ /* 0x000fca00078ec0ff */
[----:B------:R-:W-:Y:S02]  /*1be0*/  IMAD.IADD R11, R0, 0x1, R11 ;  /* 0x00000001000b7824 */ /* 0x000fe400078e020b */
[----:B--2---:R-:W-:Y:S01]  /*1bf0*/  VIADD R9, R25, 0x38 ;  /* 0x0000003819097836 */ /* 0x004fe20000000000 */
[----:B---3--:R1:W-:Y:S04]  /*1c00*/  STL.64 [R19+0x18], R4 ;  /* 0x0000180413007387 */ /* 0x0083e80000100a00 */
[----:B------:R-:W2:Y:S01]  /*1c10*/  LDL.64 R6, [R11+0x18] ;  /* 0x000018000b067983 */ /* 0x000ea20000100a00 */
[----:B------:R-:W-:-:S05]  /*1c20*/  LOP3.LUT R9, R9, 0xfffffff8, RZ, 0xc0, !PT ;  /* 0xfffffff809097812 */ /* 0x000fca00078ec0ff */
[----:B------:R-:W-:Y:S02]  /*1c30*/  IMAD.IADD R9, R0, 0x1, R9 ;  /* 0x0000000100097824 */ /* 0x000fe400078e0209 */
[----:B------:R-:W-:-:S04]  /*1c40*/  VIADD R10, R10, 0x8 ;  /* 0x000000080a0a7836 */ /* 0x000fc80000000000 */
[----:B0-----:R-:W-:Y:S01]  /*1c50*/  IMAD.SHL.U32 R21, R10, 0x8, RZ ;  /* 0x000000080a157824 */ /* 0x001fe200078e00ff */
[----:B--2---:R0:W-:Y:S04]  /*1c60*/  STL.64 [R17+0x18], R6 ;  /* 0x0000180611007387 */ /* 0x0041e80000100a00 */
[----:B------:R-:W2:Y:S01]  /*1c70*/  LDL.64 R2, [R9+0x18] ;  /* 0x0000180009027983 */ /* 0x000ea20000100a00 */
[----:B------:R-:W-:-:S05]  /*1c80*/  LOP3.LUT R21, R21, 0xfffffff8, RZ, 0xc0, !PT ;  /* 0xfffffff815157812 */ /* 0x000fca00078ec0ff */
[----:B------:R-:W-:Y:S01]  /*1c90*/  IMAD.IADD R8, R0, 0x1, R21 ;  /* 0x0000000100087824 */ /* 0x000fe200078e0215 */
[----:B--2---:R0:W-:Y:S04]  /*1ca0*/  STL.64 [R11+0x18], R2 ;  /* 0x000018020b007387 */ /* 0x0041e80000100a00 */
[----:B-1----:R-:W2:Y:S04]  /*1cb0*/  LDL.64 R4, [R8+0x18] ;  /* 0x0000180008047983 */ /* 0x002ea80000100a00 */
[----:B--2---:R0:W-:Y:S02]  /*1cc0*/  STL.64 [R9+0x18], R4 ;  /* 0x0000180409007387 */ /* 0x0041e40000100a00 */
.L_x_17:
[----:B------:R-:W-:Y:S05]  /*1cd0*/  @!P2 BRA `(.L_x_16) ;  /* 0x0000000000cca947 */ /* 0x000fea0003800000 */
[----:B------:R-:W-:Y:S02]  /*1ce0*/  ISETP.GE.U32.AND P1, PT, R46, 0x3, PT ;  /* 0x000000032e00780c */ /* 0x000fe40003f26070 */
[----:B------:R-:W-:Y:S02]  /*1cf0*/  ISETP.NE.U32.AND P2, PT, R42, RZ, PT ;  /* 0x000000ff2a00720c */ /* 0x000fe40003f45070 */
[----:B------:R-:W-:Y:S02]  /*1d00*/  ISETP.GE.U32.AND.EX P1, PT, R40, RZ, PT, P1 ;  /* 0x000000ff2800720c */ /* 0x000fe40003f26110 */
[----:B------:R-:W-:-:S11]  /*1d10*/  ISETP.NE.AND.EX P2, PT, RZ, RZ, PT, P2 ;  /* 0x000000ffff00720c */ /* 0x000fd60003f45320 */
[----:B------:R-:W-:Y:S05]  /*1d20*/  @!P1 BRA `(.L_x_18) ;  /* 0x00000000005c9947 */ /* 0x000fea0003800000 */
[----:B0-----:R-:W-:-:S04]  /*1d30*/  IMAD.SHL.U32 R7, R10, 0x8, RZ ;  /* 0x000000080a077824 */ /* 0x001fc800078e00ff */
        /* <DEDUP_REMOVED lines=13> */
[----:B------:R-:W-:-:S04]  /*1e10*/  VIADD R10, R10, 0x4 ;  /* 0x000000040a0a7836 */ /* 0x000fc80000000000 */
[----:B------:R-:W-:Y:S01]  /*1e20*/  IMAD.SHL.U32 R9, R10, 0x8, RZ ;  /* 0x000000080a097824 */ /* 0x000fe200078e00ff */
[----:B--2---:R1:W-:Y:S04]  /*1e30*/  STL.64 [R11+0x18], R4 ;  /* 0x000018040b007387 */ /* 0x0043e80000100a00 */
[----:B------:R-:W2:Y:S01]  /*1e40*/  LDL.64 R6, [R21+0x18] ;  /* 0x0000180015067983 */ /* 0x000ea20000100a00 */
[----:B------:R-:W-:-:S05]  /*1e50*/  LOP3.LUT R9, R9, 0xfffffff8, RZ, 0xc0, !PT ;  /* 0xfffffff809097812 */ /* 0x000fca00078ec0ff */
[----:B------:R-:W-:Y:S01]  /*1e60*/  IMAD.IADD R8, R0, 0x1, R9 ;  /* 0x0000000100087824 */ /* 0x000fe200078e0209 */
[----:B--2---:R1:W-:Y:S04]  /*1e70*/  STL.64 [R19+0x18], R6 ;  /* 0x0000180613007387 */ /* 0x0043e80000100a00 */
[----:B0-----:R-:W2:Y:S04]  /*1e80*/  LDL.64 R2, [R8+0x18] ;  /* 0x0000180008027983 */ /* 0x001ea80000100a00 */
[----:B--2---:R1:W-:Y:S02]  /*1e90*/  STL.64 [R21+0x18], R2 ;  /* 0x0000180215007387 */ /* 0x0043e40000100a00 */
.L_x_18:
[----:B------:R-:W-:Y:S05]  /*1ea0*/  @!P2 BRA `(.L_x_16) ;  /* 0x000000000058a947 */ /* 0x000fea0003800000 */
[----:B01----:R-:W-:-:S04]  /*1eb0*/  IMAD.SHL.U32 R7, R10, 0x8, RZ ;  /* 0x000000080a077824 */ /* 0x003fc800078e00ff */
[----:B------:R-:W-:-:S05]  /*1ec0*/  VIADD R3, R7, 0x8 ;  /* 0x0000000807037836 */ /* 0x000fca0000000000 */
[----:B------:R-:W-:-:S05]  /*1ed0*/  LOP3.LUT R3, R3, 0xfffffff8, RZ, 0xc0, !PT ;  /* 0xfffffff803037812 */ /* 0x000fca00078ec0ff */
[----:B------:R-:W-:-:S05]  /*1ee0*/  IMAD.IADD R9, R0, 0x1, R3 ;  /* 0x0000000100097824 */ /* 0x000fca00078e0203 */
[----:B------:R-:W2:Y:S01]  /*1ef0*/  LDL.64 R2, [R9+0x18] ;  /* 0x0000180009027983 */ /* 0x000ea20000100a00 */
[----:B------:R-:W-:Y:S01]  /*1f00*/  IMAD.IADD R5, R0, 0x1, R7 ;  /* 0x0000000100057824 */ /* 0x000fe200078e0207 */
[----:B------:R-:W-:-:S04]  /*1f10*/  ISETP.NE.U32.AND P1, PT, R42, 0x1, PT ;  /* 0x000000012a00780c */ /* 0x000fc80003f25070 */
[----:B------:R-:W-:Y:S01]  /*1f20*/  ISETP.NE.AND.EX P1, PT, RZ, RZ, PT, P1 ;  /* 0x000000ffff00720c */ /* 0x000fe20003f25310 */
[----:B--2---:R2:W-:-:S12]  /*1f30*/  STL.64 [R5+0x18], R2 ;  /* 0x0000180205007387 */ /* 0x0045d80000100a00 */
[----:B------:R-:W-:Y:S05]  /*1f40*/  @!P1 BRA `(.L_x_16) ;  /* 0x0000000000309947 */ /* 0x000fea0003800000 */
[----:B--2---:R-:W-:-:S05]  /*1f50*/  VIADD R3, R7, 0x10 ;  /* 0x0000001007037836 */ /* 0x004fca0000000000 */
[----:B------:R-:W-:-:S05]  /*1f60*/  LOP3.LUT R3, R3, 0xfffffff8, RZ, 0xc0, !PT ;  /* 0xfffffff803037812 */ /* 0x000fca00078ec0ff */
[----:B------:R-:W-:-:S05]  /*1f70*/  IMAD.IADD R11, R0, 0x1, R3 ;  /* 0x00000001000b7824 */ /* 0x000fca00078e0203 */
[----:B------:R-:W2:Y:S01]  /*1f80*/  LDL.64 R2, [R11+0x18] ;  /* 0x000018000b027983 */ /* 0x000ea20000100a00 */
[----:B------:R-:W-:-:S04]  /*1f90*/  ISETP.NE.U32.AND P1, PT, R42, 0x2, PT ;  /* 0x000000022a00780c */ /* 0x000fc80003f25070 */
[----:B------:R-:W-:-:S13]  /*1fa0*/  ISETP.NE.AND.EX P1, PT, RZ, RZ, PT, P1 ;  /* 0x000000ffff00720c */ /* 0x000fda0003f25310 */
[----:B------:R-:W-:-:S05]  /*1fb0*/  @P1 VIADD R5, R7, 0x18 ;  /* 0x0000001807051836 */ /* 0x000fca0000000000 */
[----:B------:R-:W-:-:S05]  /*1fc0*/  @P1 LOP3.LUT R5, R5, 0xfffffff8, RZ, 0xc0, !PT ;  /* 0xfffffff805051812 */ /* 0x000fca00078ec0ff */
[----:B------:R-:W-:Y:S01]  /*1fd0*/  @P1 IMAD.IADD R4, R0, 0x1, R5 ;  /* 0x0000000100041824 */ /* 0x000fe200078e0205 */
[----:B--2---:R3:W-:Y:S05]  /*1fe0*/  STL.64 [R9+0x18], R2 ;  /* 0x0000180209007387 */ /* 0x0047ea0000100a00 */
[----:B------:R-:W2:Y:S04]  /*1ff0*/  @P1 LDL.64 R4, [R4+0x18] ;  /* 0x0000180004041983 */ /* 0x000ea80000100a00 */
[----:B--2---:R3:W-:Y:S02]  /*2000*/  @P1 STL.64 [R11+0x18], R4 ;  /* 0x000018040b001387 */ /* 0x0047e40000100a00 */
.L_x_16:
[----:B0123--:R-:W2:Y:S02]  /*2010*/  LDL.64 R2, [R1+0x2a0] ;  /* 0x0002a00001027983 */ /* 0x00fea40000100a00 */
[----:B--2---:R-:W-:-:S04]  /*2020*/  IADD3 R2, P1, PT, R2, -0x1, RZ ;  /* 0xffffffff02027810 */ /* 0x004fc80007f3e0ff */
[----:B------:R-:W-:-:S05]  /*2030*/  IADD3.X R3, PT, PT, R3, -0x1, RZ, P1, !PT ;  /* 0xffffffff03037810 */ /* 0x000fca0000ffe4ff */
[----:B------:R0:W-:Y:S01]  /*2040*/  STL.64 [R1+0x2a0], R2 ;  /* 0x0002a00201007387 */ /* 0x0001e20000100a00 */
[----:B------:R-:W-:Y:S05]  /*2050*/  @!P0 BRA `(.L_x_19) ;  /* 0xfffffff000d08947 */ /* 0x000fea000383ffff */
        /* <DEDUP_REMOVED lines=40> */
.L_x_13:
[----:B------:R-:W3:Y:S02]  /*22e0*/  LDCU UR4, c[0x0][0x2f8] ;  /* 0x00005f00ff0477ac */ /* 0x000ee40008000800 */
[----:B---3--:R-:W-:-:S05]  /*22f0*/  VIADD R31, R31, -UR4 ;  /* 0x800000041f1f7c36 */ /* 0x008fca0008000000 */
[----:B------:R0:W-:Y:S04]  /*2300*/  STL.64 [R31], R2 ;  /* 0x000000021f007387 */ /* 0x0001e80000100a00 */
[----:B-----5:R-:W-:Y:S04]  /*2310*/  STL.64 [R31+0x8], R102 ;  /* 0x000008661f007387 */ /* 0x020fe80000100a00 */
[----:B------:R-:W-:Y:S01]  /*2320*/  STL.64 [R31+0x10], R98 ;  /* 0x000010621f007387 */ /* 0x000fe20000100a00 */
[----:B0-----:R-:W-:-:S03]  /*2330*/  IMAD.MOV.U32 R2, RZ, RZ, R60 ;  /* 0x000000ffff027224 */ /* 0x001fc600078e003c */
[----:B------:R-:W-:Y:S01]  /*2340*/  STL.64 [R31+0x18], R96 ;  /* 0x000018601f007387 */ /* 0x000fe20000100a00 */
[----:B------:R-:W-:-:S03]  /*2350*/  IMAD.MOV.U32 R3, RZ, RZ, 0x0 ;  /* 0x00000000ff037424 */ /* 0x000fc600078e00ff */
        /* <DEDUP_REMOVED lines=36> */
[----:B------:R1:W-:Y:S02]  /*25a0*/  STL.64 [R31+0x140], R4 ;  /* 0x000140041f007387 */ /* 0x0003e40000100a00 */
[----:B-12---:R-:W-:Y:S05]  /*25b0*/  RET.REL.NODEC R2 `(_Z16pairwiseMultiplyP2bnPiS0_i) ;  /* 0xffffffd802907950 */ /* 0x006fea0003c3ffff */
        .type           $_Z16pairwiseMultiplyP2bnPiS0_i$_Z5bn_lmP2bnmS0_,@function
        .size           $_Z16pairwiseMultiplyP2bnPiS0_i$_Z5bn_lmP2bnmS0_,($_Z16pairwiseMultiplyP2bnPiS0_i$_Z6bn_addP2bnS0_S0_ - $_Z16pairwiseMultiplyP2bnPiS0_i$_Z5bn_lmP2bnmS0_)
$_Z16pairwiseMultiplyP2bnPiS0_i$_Z5bn_lmP2bnmS0_:
[----:B------:R-:W0:Y:S02]  /*25c0*/  LDC.64 R16, c[0x0][0x358] ;  /* 0x0000d600ff107b82 */ /* 0x000e240000000a00 */
[----:B0-----:R-:W-:Y:S02]  /*25d0*/  R2UR UR4, R16 ;  /* 0x00000000100472ca */ /* 0x001fe400000e0000 */
[----:B------:R-:W-:-:S13]  /*25e0*/  R2UR UR5, R17 ;  /* 0x00000000110572ca */ /* 0x000fda00000e0000 */
[----:B------:R0:W5:Y:S01]  /*25f0*/  LD.E.64 R2, desc[UR4][R18.64+0x8] ;  /* 0x0000080412027980 */ /* 0x000162000c101b00 */
[----:B------:R-:W1:Y:S01]  /*2600*/  LDC R30, c[0x0][0x2f8] ;  /* 0x0000be00ff1e7b82 */ /* 0x000e620000000800 */
[----:B------:R-:W-:Y:S02]  /*2610*/  MOV R6, 0x2670 ;  /* 0x0000267000067802 */ /* 0x000fe40000000f00 */
[----:B-1----:R-:W-:Y:S01]  /*2620*/  IADD3 R59, PT, PT, R30, 0x530, R1 ;  /* 0x000005301e3b7810 */ /* 0x002fe20007ffe001 */
[----:B------:R-:W-:-:S04]  /*2630*/  IMAD.IADD R30, R33, 0x1, -R30 ;  /* 0x00000001211e7824 */ /* 0x000fc800078e0a1e */
[----:B------:R-:W-:Y:S02]  /*2640*/  VIADD R5, R59, 0x8 ;  /* 0x000000083b057836 */ /* 0x000fe40000000000 */
[----:B0-----:R-:W-:-:S07]  /*2650*/  IMAD.MOV.U32 R7, RZ, RZ, R59 ;  /* 0x000000ffff077224 */ /* 0x001fce00078e003b */
[----:B-----5:R-:W-:Y:S05]  /*2660*/  CALL.REL.NOINC `($_Z16pairwiseMultiplyP2bnPiS0_i$_Z6bn_llmmmPmS_) ;  /* 0x00000050001c7944 */ /* 0x020fea0003c00000 */
[----:B------:R-:W2:Y:S01]  /*2670*/  LDL.64 R20, [R1+0x530] ;  /* 0x0005300001147983 */ /* 0x000ea20000100a00 */
[----:B------:R-:W-:Y:S02]  /*2680*/  R2UR UR4, R16 ;  /* 0x00000000100472ca */ /* 0x000fe400000e0000 */
[----:B------:R-:W-:Y:S01]  /*2690*/  R2UR UR5, R17 ;  /* 0x00000000110572ca */ /* 0x000fe200000e0000 */
[----:B--2---:R0:W-:Y:S04]  /*26a0*/  STL.64 [R30+0x8], R20 ;  /* 0x000008141e007387 */ /* 0x0041e80000100a00 */
[----:B------:R0:W5:Y:S08]  /*26b0*/  LDL.64 R10, [R1+0x538] ;  /* 0x00053800010a7983 */ /* 0x0001700000100a00 */
[----:B------:R0:W5:Y:S01]  /*26c0*/  LD.E.64 R2, desc[UR4][R18.64+0x10] ;  /* 0x0000100412027980 */ /* 0x000162000c101b00 */
[----:B------:R-:W-:Y:S01]  /*26d0*/  IMAD.MOV.U32 R7, RZ, RZ, R59 ;  /* 0x000000ffff077224 */ /* 0x000fe200078e003b */
[----:B------:R-:W-:-:S07]  /*26e0*/  MOV R6, 0x2700 ;  /* 0x0000270000067802 */ /* 0x000fce0000000f00 */
[----:B0----5:R-:W-:Y:S05]  /*26f0*/  CALL.REL.NOINC `($_Z16pairwiseMultiplyP2bnPiS0_i$_Z6bn_llmmmPmS_) ;  /* 0x0000004c00f87944 */ /* 0x021fea0003c00000 */
[----:B------:R-:W2:Y:S01]  /*2700*/  LDL.64 R2, [R1+0x530] ;  /* 0x0005300001027983 */ /* 0x000ea20000100a00 */
[----:B------:R-:W-:Y:S02]  /*2710*/  R2UR UR4, R16 ;  /* 0x00000000100472ca */ /* 0x000fe400000e0000 */
[----:B------:R-:W-:Y:S02]  /*2720*/  R2UR UR5, R17 ;  /* 0x00000000110572ca */ /* 0x000fe400000e0000 */
[----:B--2---:R-:W-:-:S05]  /*2730*/  IADD3 R20, P2, PT, R10, R2, RZ ;  /* 0x000000020a147210 */ /* 0x004fca0007f5e0ff */
[----:B------:R-:W-:-:S05]  /*2740*/  IMAD.X R10, RZ, RZ, R11, P2 ;  /* 0x000000ffff0a7224 */ /* 0x000fca00010e060b */
[----:B------:R-:W-:-:S05]  /*2750*/  IADD3 R21, P2, PT, R3, R10, RZ ;  /* 0x0000000a03157210 */ /* 0x000fca0007f5e0ff */
[----:B------:R0:W-:Y:S04]  /*2760*/  STL.64 [R30+0x10], R20 ;  /* 0x000010141e007387 */ /* 0x0001e80000100a00 */
[----:B------:R0:W5:Y:S04]  /*2770*/  LDL.64 R10, [R1+0x538] ;  /* 0x00053800010a7983 */ /* 0x0001680000100a00 */
[----:B------:R0:W5:Y:S01]  /*2780*/  LD.E.64 R2, desc[UR4][R18.64+0x18] ;  /* 0x0000180412027980 */ /* 0x000162000c101b00 */
[----:B------:R-:W-:Y:S01]  /*2790*/  IMAD.MOV.U32 R7, RZ, RZ, R59 ;  /* 0x000000ffff077224 */ /* 0x000fe200078e003b */
[----:B------:R-:W-:Y:S01]  /*27a0*/  MOV R6, 0x27d0 ;  /* 0x000027d000067802 */ /* 0x000fe20000000f00 */
[----:B------:R-:W-:-:S07]  /*27b0*/  IMAD.X R63, RZ, RZ, RZ, P2 ;  /* 0x000000ffff3f7224 */ /* 0x000fce00010e06ff */
[----:B0----5:R-:W-:Y:S05]  /*27c0*/  CALL.REL.NOINC `($_Z16pairwiseMultiplyP2bnPiS0_i$_Z6bn_llmmmPmS_) ;  /* 0x0000004c00c47944 */ /* 0x021fea0003c00000 */
[----:B------:R-:W2:Y:S01]  /*27d0*/  LDL.64 R2, [R1+0x530] ;  /* 0x0005300001027983 */ /* 0x000ea20000100a00 */
[----:B------:R-:W-:Y:S02]  /*27e0*/  R2UR UR4, R16 ;  /* 0x00000000100472ca */ /* 0x000fe400000e0000 */
[----:B------:R-:W-:Y:S02]  /*27f0*/  R2UR UR5, R17 ;  /* 0x00000000110572ca */ /* 0x000fe400000e0000 */
[----:B--2---:R-:W-:-:S04]  /*2800*/  IADD3 R20, P2, P4, R2, R63, R10 ;  /* 0x0000003f02147210 */ /* 0x004fc80007c5e00a */
[----:B------:R-:W-:-:S04]  /*2810*/  IADD3.X R10, PT, PT, RZ, RZ, R11, P2, P4 ;  /* 0x000000ffff0a7210 */ /* 0x000fc800017e840b */
        /* <DEDUP_REMOVED lines=479> */
[----:B--2---:R-:W-:Y:S02]  /*4610*/  IADD3 R6, P2, P4, R2, R59, R10 ;  /* 0x0000003b02067210 */ /* 0x004fe40007c5e00a */
[----:B------:R-:W-:Y:S02]  /*4620*/  IADD3 RZ, P5, PT, RZ, R2, RZ ;  /* 0x00000002ffff7210 */ /* 0x000fe40007fbe0ff */
[----:B------:R-:W-:-:S05]  /*4630*/  IADD3.X R10, PT, PT, RZ, RZ, R11, P2, P4 ;  /* 0x000000ffff0a7210 */ /* 0x000fca00017e840b */
[----:B------:R-:W-:-:S05]  /*4640*/  IMAD.X R7, R3, 0x1, R10, P5 ;  /* 0x0000000103077824 */ /* 0x000fca00028e060a */
[----:B------:R-:W-:Y:S04]  /*4650*/  STL.64 [R30+0x140], R6 ;  /* 0x000140061e007387 */ /* 0x000fe80000100a00 */
[----:B------:R-:W2:Y:S02]  /*4660*/  LD.E.64 R18, desc[UR4][R18.64] ;  /* 0x0000000412127980 */ /* 0x000ea4000c101b00 */
[----:B--2---:R-:W-:Y:S02]  /*4670*/  IMAD.U32 R2, R18, 0x8, R30 ;  /* 0x0000000812027824 */ /* 0x004fe400078e001e */
[----:B------:R-:W-:Y:S04]  /*4680*/  STL.64 [R30], R18 ;  /* 0x000000121e007387 */ /* 0x000fe80000100a00 */
[----:B------:R-:W2:Y:S01]  /*4690*/  LDL.64 R2, [R2+0x8] ;  /* 0x0000080002027983 */ /* 0x000ea20000100a00 */
[----:B------:R-:W-:Y:S01]  /*46a0*/  IMAD.MOV.U32 R5, RZ, RZ, 0x0 ;  /* 0x00000000ff057424 */ /* 0x000fe200078e00ff */
[----:B--2---:R-:W-:-:S04]  /*46b0*/  ISETP.NE.U32.AND P2, PT, R2, RZ, PT ;  /* 0x000000ff0200720c */ /* 0x004fc80003f45070 */
[----:B------:R-:W-:-:S04]  /*46c0*/  ISETP.NE.AND.EX P2, PT, R3, RZ, PT, P2 ;  /* 0x000000ff0300720c */ /* 0x000fc80003f45320 */
[----:B------:R-:W-:-:S04]  /*46d0*/  SEL R9, RZ, 0x1, !P2 ;  /* 0x00000001ff097807 */ /* 0x000fc80005000000 */
[----:B------:R-:W-:-:S05]  /*46e0*/  IADD3 R8, P2, PT, R18, R9, RZ ;  /* 0x0000000912087210 */ /* 0x000fca0007f5e0ff */
[----:B------:R-:W-:-:S05]  /*46f0*/  IMAD.X R9, RZ, RZ, R19, P2 ;  /* 0x000000ffff097224 */ /* 0x000fca00010e0613 */
[----:B------:R0:W-:Y:S02]  /*4700*/  STL.64 [R30], R8 ;  /* 0x000000081e007387 */ /* 0x0001e40000100a00 */
[----:B0-----:R-:W-:Y:S05]  /*4710*/  RET.REL.NODEC R4 `(_Z16pairwiseMultiplyP2bnPiS0_i) ;  /* 0xffffffb804387950 */ /* 0x001fea0003c3ffff */
        .type           $_Z16pairwiseMultiplyP2bnPiS0_i$_Z6bn_addP2bnS0_S0_,@function
        .size           $_Z16pairwiseMultiplyP2bnPiS0_i$_Z6bn_addP2bnS0_S0_,($_Z16pairwiseMultiplyP2bnPiS0_i$_Z6bn_cmpP2bnS0_ - $_Z16pairwiseMultiplyP2bnPiS0_i$_Z6bn_addP2bnS0_S0_)
$_Z16pairwiseMultiplyP2bnPiS0_i$_Z6bn_addP2bnS0_S0_:
[----:B------:R-:W0:Y:S01]  /*4720*/  LDCU UR6, c[0x0][0x2f8] ;  /* 0x00005f00ff0677ac */ /* 0x000e220008000800 */
[----:B------:R-:W-:Y:S02]  /*4730*/  IMAD.MOV.U32 R2, RZ, RZ, R33 ;  /* 0x000000ffff027224 */ /* 0x000fe400078e0021 */
[----:B------:R-:W-:Y:S01]  /*4740*/  IMAD.MOV.U32 R3, RZ, RZ, R32 ;  /* 0x000000ffff037224 */ /* 0x000fe200078e0020 */
[----:B------:R-:W1:Y:S01]  /*4750*/  LDCU.64 UR4, c[0x0][0x358] ;  /* 0x00006b00ff0477ac */ /* 0x000e620008000a00 */
[----:B0-----:R-:W-:-:S03]  /*4760*/  VIADD R5, R45, -UR6 ;  /* 0x800000062d057c36 */ /* 0x001fc60008000000 */
        /* <DEDUP_REMOVED lines=273> */
[----:B------:R-:W2:Y:S04]  /*5880*/  LD.E.64 R10, desc[UR4][R2.64+0x140] ;  /* 0x00014004020a7980 */ /* 0x000ea8000c101b00 */
[----:B------:R-:W2:Y:S01]  /*5890*/  LDL.64 R8, [R5+0x140] ;  /* 0x0001400005087983 */ /* 0x000ea20000100a00 */
[----:B------:R-:W-:-:S04]  /*58a0*/  IADD3.X R7, PT, PT, RZ, RZ, RZ, P2, P4 ;  /* 0x000000ffff077210 */ /* 0x000fc800017e84ff */
[-C--:B--2---:R-:W-:Y:S02]  /*58b0*/  IADD3 R10, P2, P4, R10, R8.reuse, R7 ;  /* 0x000000080a0a7210 */ /* 0x084fe40007c5e007 */
[----:B------:R-:W-:Y:S02]  /*58c0*/  IADD3 RZ, P5, PT, RZ, R8, RZ ;  /* 0x00000008ffff7210 */ /* 0x000fe40007fbe0ff */
        /* <DEDUP_REMOVED lines=11> */
[----:B------:R-:W-:Y:S01]  /*5980*/  IMAD.MOV.U32 R5, RZ, RZ, 0x0 ;  /* 0x00000000ff057424 */ /* 0x000fe200078e00ff */
[----:B--2---:R-:W-:-:S04]  /*5990*/  ISETP.NE.U32.AND P2, PT, R8, RZ, PT ;  /* 0x000000ff0800720c */ /* 0x004fc80003f45070 */
[----:B------:R-:W-:-:S04]  /*59a0*/  ISETP.NE.AND.EX P2, PT, R9, RZ, PT, P2 ;  /* 0x000000ff0900720c */ /* 0x000fc80003f45320 */
[----:B------:R-:W-:-:S04]  /*59b0*/  SEL R8, RZ, 0x1, !P2 ;  /* 0x00000001ff087807 */ /* 0x000fc80005000000 */
[----:B------:R-:W-:-:S05]  /*59c0*/  IADD3 R8, P2, PT, R7, R8, RZ ;  /* 0x0000000807087210 */ /* 0x000fca0007f5e0ff */
[----:B------:R-:W-:-:S05]  /*59d0*/  IMAD.X R9, RZ, RZ, RZ, P2 ;  /* 0x000000ffff097224 */ /* 0x000fca00010e06ff */
[----:B------:R0:W-:Y:S02]  /*59e0*/  STL.64 [R6], R8 ;  /* 0x0000000806007387 */ /* 0x0001e40000100a00 */
[----:B0-----:R-:W-:Y:S05]  /*59f0*/  RET.REL.NODEC R4 `(_Z16pairwiseMultiplyP2bnPiS0_i) ;  /* 0xffffffa404807950 */ /* 0x001fea0003c3ffff */
        .type           $_Z16pairwiseMultiplyP2bnPiS0_i$_Z6bn_cmpP2bnS0_,@function
        .size           $_Z16pairwiseMultiplyP2bnPiS0_i$_Z6bn_cmpP2bnS0_,($_Z16pairwiseMultiplyP2bnPiS0_i$_Z6bn_llmmmPmS_ - $_Z16pairwiseMultiplyP2bnPiS0_i$_Z6bn_cmpP2bnS0_)
$_Z16pairwiseMultiplyP2bnPiS0_i$_Z6bn_cmpP2bnS0_:
[----:B------:R-:W0:Y:S01]  /*5a00*/  LDCU UR4, c[0x0][0x2f8] ;  /* 0x00005f00ff0477ac */ /* 0x000e220008000800 */
[----:B------:R-:W1:Y:S01]  /*5a10*/  LDCU.128 UR12, c[0x3][0x130] ;  /* 0x00c02600ff0c77ac */ /* 0x000e620008000c00 */
[----:B0-----:R-:W-:Y:S01]  /*5a20*/  VIADD R5, R29, -UR4 ;  /* 0x800000041d057c36 */ /* 0x001fe20008000000 */
[----:B------:R-:W0:Y:S04]  /*5a30*/  LDCU.64 UR4, c[0x3][0x140] ;  /* 0x00c02800ff0477ac */ /* 0x000e280008000a00 */
[----:B------:R-:W0:Y:S04]  /*5a40*/  LDL.64 R24, [R5+0x140] ;  /* 0x0001400005187983 */ /* 0x000e280000100a00 */
[----:B------:R-:W1:Y:S04]  /*5a50*/  LDL.64 R6, [R5+0x138] ;  /* 0x0001380005067983 */ /* 0x000e680000100a00 */
        /* <DEDUP_REMOVED lines=9> */
[----:B0-----:R-:W-:-:S02]  /*5af0*/  ISETP.GT.U32.AND P2, PT, R24, UR4, PT ;  /* 0x0000000418007c0c */ /* 0x001fc4000bf44070 */
[----:B------:R-:W-:Y:S02]  /*5b00*/  ISETP.GE.U32.AND P6, PT, R24, UR4, PT ;  /* 0x0000000418007c0c */ /* 0x000fe4000bfc6070 */
[----:B-1----:R-:W-:Y:S02]  /*5b10*/  ISETP.GT.U32.AND P0, PT, R6, UR14, PT ;  /* 0x0000000e06007c0c */ /* 0x002fe4000bf04070 */
[----:B------:R-:W-:Y:S02]  /*5b20*/  ISETP.EQ.U32.AND P1, PT, R24, UR4, PT ;  /* 0x0000000418007c0c */ /* 0x000fe4000bf22070 */
[----:B------:R-:W-:Y:S02]  /*5b30*/  ISETP.GT.U32.AND.EX P2, PT, R25, UR5, PT, P2 ;  /* 0x0000000519007c0c */ /* 0x000fe4000bf44120 */
[----:B------:R-:W-:Y:S02]  /*5b40*/  ISETP.GT.U32.AND.EX P0, PT, R7, UR15, PT, P0 ;  /* 0x0000000f07007c0c */ /* 0x000fe4000bf04100 */
[----:B------:R-:W-:-:S02]  /*5b50*/  ISETP.GE.U32.AND.EX P6, PT, R25, UR5, PT, P6 ;  /* 0x0000000519007c0c */ /* 0x000fc4000bfc6160 */
[----:B------:R-:W-:Y:S02]  /*5b60*/  SEL R24, RZ, 0x1, !P2 ;  /* 0x00000001ff187807 */ /* 0x000fe40005000000 */
[----:B------:R-:W-:Y:S01]  /*5b70*/  ISETP.EQ.AND.EX P0, PT, R25, UR5, P0, P1 ;  /* 0x0000000519007c0c */ /* 0x000fe20008702310 */
[----:B------:R-:W3:Y:S01]  /*5b80*/  LDCU.128 UR4, c[0x3][0x120] ;  /* 0x00c02400ff0477ac */ /* 0x000ee20008000c00 */
[----:B------:R-:W-:Y:S02]  /*5b90*/  SEL R24, R24, 0xffffffff, P6 ;  /* 0xffffffff18187807 */ /* 0x000fe40003000000 */
[----:B------:R-:W-:-:S05]  /*5ba0*/  SEL R25, RZ, 0x1, !P0 ;  /* 0x00000001ff197807 */ /* 0x000fca0004000000 */
[----:B------:R-:W-:Y:S01]  /*5bb0*/  IMAD.IADD R24, R24, 0x1, R25 ;  /* 0x0000000118187824 */ /* 0x000fe200078e0219 */
[----:B------:R-:W-:-:S04]  /*5bc0*/  ISETP.LT.U32.AND P1, PT, R6, UR14, PT ;  /* 0x0000000e06007c0c */ /* 0x000fc8000bf21070 */
[----:B------:R-:W-:-:S04]  /*5bd0*/  ISETP.NE.AND P0, PT, R24, RZ, PT ;  /* 0x000000ff1800720c */ /* 0x000fc80003f05270 */
[----:B------:R-:W-:Y:S02]  /*5be0*/  ISETP.LT.U32.AND.EX P0, PT, R7, UR15, !P0, P1 ;  /* 0x0000000f07007c0c */ /* 0x000fe4000c701110 */
[----:B--2---:R-:W-:Y:S01]  /*5bf0*/  ISETP.GT.U32.AND P1, PT, R8, UR12, PT ;  /* 0x0000000c08007c0c */ /* 0x004fe2000bf24070 */
[----:B------:R-:W-:-:S10]  /*5c00*/  VIADD R6, R24, 0xffffffff ;  /* 0xffffffff18067836 */ /* 0x000fd40000000000 */
[----:B------:R-:W-:Y:S01]  /*5c10*/  @!P0 IMAD.MOV R6, RZ, RZ, R24 ;  /* 0x000000ffff068224 */ /* 0x000fe200078e0218 */
[----:B------:R-:W-:Y:S01]  /*5c20*/  ISETP.GT.U32.AND.EX P0, PT, R9, UR13, PT, P1 ;  /* 0x0000000d09007c0c */ /* 0x000fe2000bf04110 */
[----:B------:R-:W2:Y:S03]  /*5c30*/  LDL.64 R24, [R5+0xf0] ;  /* 0x0000f00005187983 */ /* 0x000ea60000100a00 */
        /* <DEDUP_REMOVED lines=32> */
[----:B------:R-:W0:Y:S09]  /*5e40*/  LDCU.128 UR4, c[0x3][0x100] ;  /* 0x00c02000ff0477ac */ /* 0x000e320008000c00 */
        /* <DEDUP_REMOVED lines=20> */
[----:B0-----:R-:W-:Y:S01]  /*5f90*/  ISETP.GT.U32.AND P1, PT, R20, UR6, PT ;  /* 0x0000000614007c0c */ /* 0x001fe2000bf24070 */
        /* <DEDUP_REMOVED lines=275> */
[----:B------:R-:W0:Y:S10]  /*70d0*/  LDCU.128 UR12, c[0x3][0x30] ;  /* 0x00c00600ff0c77ac */ /* 0x000e340008000c00 */
[----:B------:R-:W-:Y:S01]  /*70e0*/  @!P0 IMAD.MOV R8, RZ, RZ, R7 ;  /* 0x000000ffff088224 */ /* 0x000fe200078e0207 */
[----:B------:R-:W-:Y:S01]  /*70f0*/  ISETP.GT.U32.AND.EX P0, PT, R13, UR7, PT, P1 ;  /* 0x000000070d007c0c */ /* 0x000fe2000bf04110 */
[----:B------:R1:W5:Y:S03]  /*7100*/  LDL.64 R6, [R5+0x8] ;  /* 0x0000080005067983 */ /* 0x0003660000100a00 */
        /* <DEDUP_REMOVED lines=11> */
[----:B-1----:R-:W-:Y:S01]  /*71c0*/  VIADD R5, R8, 0x1 ;  /* 0x0000000108057836 */ /* 0x002fe20000000000 */
[----:B------:R-:W-:-:S11]  /*71d0*/  ISETP.LT.U32.AND P1, PT, R16, UR4, PT ;  /* 0x0000000410007c0c */ /* 0x000fd6000bf21070 */
[----:B------:R-:W-:-:S05]  /*71e0*/  @!P0 IMAD.MOV R5, RZ, RZ, R8 ;  /* 0x000000ffff058224 */ /* 0x000fca00078e0208 */
[----:B------:R-:W-:-:S04]  /*71f0*/  ISETP.NE.AND P0, PT, R5, RZ, PT ;  /* 0x000000ff0500720c */ /* 0x000fc80003f05270 */
[----:B------:R-:W-:Y:S01]  /*7200*/  ISETP.LT.U32.AND.EX P0, PT, R17, UR5, !P0, P1 ;  /* 0x0000000511007c0c */ /* 0x000fe2000c701110 */
[----:B------:R-:W-:Y:S01]  /*7210*/  VIADD R8, R5, 0xffffffff ;  /* 0xffffffff05087836 */ /* 0x000fe20000000000 */
[----:B0-----:R-:W-:Y:S01]  /*7220*/  ISETP.GT.U32.AND P1, PT, R18, UR14, PT ;  /* 0x0000000e12007c0c */ /* 0x001fe2000bf24070 */
        /* <DEDUP_REMOVED lines=42> */
[----:B------:R-:W0:Y:S10]  /*74d0*/  LDCU.64 UR4, c[0x3][0x8] ;  /* 0x00c00100ff0477ac */ /* 0x000e340008000a00 */
        /* <DEDUP_REMOVED lines=18> */
[----:B0-----:R-:W-:Y:S01]  /*7600*/  ISETP.GT.U32.AND P1, PT, R6, UR4, PT ;  /* 0x0000000406007c0c */ /* 0x001fe2000bf24070 */
        /* <DEDUP_REMOVED lines=9> */
[----:B------:R-:W-:-:S12]  /*76a0*/  VIADD R6, R5, 0xffffffff ;  /* 0xffffffff05067836 */ /* 0x000fd80000000000 */
[----:B------:R-:W-:Y:S02]  /*76b0*/  @!P0 IMAD.MOV R6, RZ, RZ, R5 ;  /* 0x000000ffff068224 */ /* 0x000fe400078e0205 */
[----:B------:R-:W-:-:S04]  /*76c0*/  IMAD.MOV.U32 R5, RZ, RZ, 0x0 ;  /* 0x00000000ff057424 */ /* 0x000fc800078e00ff */
[----:B------:R-:W-:Y:S05]  /*76d0*/  RET.REL.NODEC R4 `(_Z16pairwiseMultiplyP2bnPiS0_i) ;  /* 0xffffff8804487950 */ /* 0x000fea0003c3ffff */
        .type           $_Z16pairwiseMultiplyP2bnPiS0_i$_Z6bn_llmmmPmS_,@function
        .size           $_Z16pairwiseMultiplyP2bnPiS0_i$_Z6bn_llmmmPmS_,($_Z16pairwiseMultiplyP2bnPiS0_i$_Z6bn_llrm - $_Z16pairwiseMultiplyP2bnPiS0_i$_Z6bn_llmmmPmS_)
$_Z16pairwiseMultiplyP2bnPiS0_i$_Z6bn_llmmmPmS_:
[C---:B------:R-:W-:Y:S01]  /*76e0*/  IMAD.WIDE.U32 R20, R8.reuse, R2, RZ ;  /* 0x0000000208147225 */ /* 0x040fe200078e00ff */
[----:B------:R-:W-:Y:S01]  /*76f0*/  UMOV UR4, URZ ;  /* 0x000000ff00047c82 */ /* 0x000fe20008000000 */
[----:B------:R-:W0:Y:S02]  /*7700*/  LDCU UR5, c[0x0][0x2f8] ;  /* 0x00005f00ff0577ac */ /* 0x000e240008000800 */
[----:B------:R-:W-:-:S04]  /*7710*/  IMAD.WIDE.U32 R26, R8, R3, RZ ;  /* 0x00000003081a7225 */ /* 0x000fc800078e00ff */
[----:B------:R-:W-:-:S04]  /*7720*/  IMAD.WIDE.U32 R22, R9, R2, RZ ;  /* 0x0000000209167225 */ /* 0x000fc800078e00ff */
[----:B------:R-:W-:Y:S02]  /*7730*/  VIADD R21, R21, UR4 ;  /* 0x0000000415157c36 */ /* 0x000fe40008000000 */
[----:B------:R-:W-:Y:S02]  /*7740*/  VIADD R24, R27, UR4 ;  /* 0x000000041b187c36 */ /* 0x000fe40008000000 */
[----:B------:R-:W-:Y:S01]  /*7750*/  IMAD.MOV.U32 R25, RZ, RZ, RZ ;  /* 0x000000ffff197224 */ /* 0x000fe200078e00ff */
[----:B------:R-:W-:Y:S01]  /*7760*/  IADD3 R21, P2, P4, R21, R26, R22 ;  /* 0x0000001a15157210 */ /* 0x000fe20007c5e016 */
[----:B------:R-:W-:Y:S02]  /*7770*/  VIADD R23, R23, UR4 ;  /* 0x0000000417177c36 */ /* 0x000fe40008000000 */
[----:B------:R-:W-:Y:S01]  /*7780*/  IMAD.WIDE.U32 R24, R3, R9, R24 ;  /* 0x0000000903187225 */ /* 0x000fe200078e0018 */
[----:B------:R-:W-:-:S04]  /*7790*/  IADD3.X R2, PT, PT, RZ, RZ, RZ, P2, P4 ;  /* 0x000000ffff027210 */ /* 0x000fc800017e84ff */
[----:B------:R-:W-:Y:S01]  /*77a0*/  IADD3 R2, P2, P4, R2, R24, R23 ;  /* 0x0000001802027210 */ /* 0x000fe20007c5e017 */
[----:B------:R-:W-:Y:S02]  /*77b0*/  VIADD R24, R25, UR4 ;  /* 0x0000000419187c36 */ /* 0x000fe40008000000 */
[----:B0-----:R-:W-:Y:S02]  /*77c0*/  VIADD R23, R7, -UR5 ;  /* 0x8000000507177c36 */ /* 0x001fe40008000000 */
[----:B------:R-:W-:Y:S01]  /*77d0*/  VIADD R25, R5, -UR5 ;  /* 0x8000000505197c36 */ /* 0x000fe20008000000 */
[----:B------:R-:W-:Y:S01]  /*77e0*/  IADD3.X R3, PT, PT, RZ, R24, RZ, P2, P4 ;  /* 0x00000018ff037210 */ /* 0x000fe200017e84ff */
[----:B------:R-:W-:Y:S01]  /*77f0*/  IMAD.MOV.U32 R7, RZ, RZ, 0x0 ;  /* 0x00000000ff077424 */ /* 0x000fe200078e00ff */
[----:B------:R-:W-:Y:S04]  /*7800*/  STL.64 [R23], R20 ;  /* 0x0000001417007387 */ /* 0x000fe80000100a00 */
[----:B------:R0:W-:Y:S02]  /*7810*/  STL.64 [R25], R2 ;  /* 0x0000000219007387 */ /* 0x0001e40000100a00 */
[----:B0-----:R-:W-:Y:S05]  /*7820*/  RET.REL.NODEC R6 `(_Z16pairwiseMultiplyP2bnPiS0_i) ;  /* 0xffffff8406f47950 */ /* 0x001fea0003c3ffff */
        .type           $_Z16pairwiseMultiplyP2bnPiS0_i$_Z6bn_llrm,@function
        .size           $_Z16pairwiseMultiplyP2bnPiS0_i$_Z6bn_llrm,($_Z16pairwiseMultiplyP2bnPiS0_i$_Z6bn_modP2bnS0_ - $_Z16pairwiseMultiplyP2bnPiS0_i$_Z6bn_llrm)
$_Z16pairwiseMultiplyP2bnPiS0_i$_Z6bn_llrm:
[----:B------:R-:W0:Y:S01]  /*7830*/  LDCU.64 UR12, c[0x3][0x8] ;  /* 0x00c00100ff0c77ac */ /* 0x000e220008000a00 */
[----:B------:R-:W-:Y:S01]  /*7840*/  IMAD.MOV.U32 R3, RZ, RZ, 0x0 ;  /* 0x00000000ff037424 */ /* 0x000fe200078e00ff */
[----:B------:R-:W-:Y:S01]  /*7850*/  UMOV UR14, 0x20000000 ;  /* 0x20000000000e7882 */ /* 0x000fe20000000000 */
[----:B0-----:R-:W-:-:S04]  /*7860*/  UIADD3 UR8, UP0, UPT, UR12, 0x1, URZ ;  /* 0x000000010c087890 */ /* 0x001fc8000ff1e0ff */
[----:B------:R-:W-:Y:S02]  /*7870*/  USHF.L.U32 UR5, UR8, 0x1e, URZ ;  /* 0x0000001e08057899 */ /* 0x000fe400080006ff */
[----:B------:R-:W-:Y:S02]  /*7880*/  UIADD3.X UR7, UPT, UPT, URZ, UR13, URZ, UP0, !UPT ;  /* 0x0000000dff077290 */ /* 0x000fe400087fe4ff */
[----:B------:R-:W-:Y:S02]  /*7890*/  USHF.R.S32.HI UR4, URZ, 0x1f, UR5 ;  /* 0x0000001fff047899 */ /* 0x000fe40008011405 */
[----:B------:R-:W-:Y:S02]  /*78a0*/  USHF.R.U64 UR6, UR8, 0x1, UR7 ;  /* 0x0000000108067899 */ /* 0x000fe40008001207 */
[----:B------:R-:W-:Y:S02]  /*78b0*/  ULOP3.LUT UR4, UR4, UR12, URZ, 0xc0, !UPT ;  /* 0x0000000c04047292 */ /* 0x000fe4000f8ec0ff */
[----:B------:R-:W-:-:S02]  /*78c0*/  USHF.R.S32.HI UR5, URZ, 0x1f, UR5 ;  /* 0x0000001fff057899 */ /* 0x000fc40008011405 */
[----:B------:R-:W-:Y:S02]  /*78d0*/  UIADD3 UR4, UP1, UPT, UR4, UR6, URZ ;  /* 0x0000000604047290 */ /* 0x000fe4000ff3e0ff */
[----:B------:R-:W-:Y:S02]  /*78e0*/  USHF.R.U32.HI UR6, URZ, 0x1, UR7 ;  /* 0x00000001ff067899 */ /* 0x000fe40008011607 */
[----:B------:R-:W-:Y:S02]  /*78f0*/  ULOP3.LUT UR5, UR5, UR13, URZ, 0xc0, !UPT ;  /* 0x0000000d05057292 */ /* 0x000fe4000f8ec0ff */
[----:B------:R-:W-:Y:S02]  /*7900*/  USHF.L.U32 UR7, UR4, 0x1e, URZ ;  /* 0x0000001e04077899 */ /* 0x000fe400080006ff */
[----:B------:R-:W-:Y:S02]  /*7910*/  UIADD3.X UR5, UPT, UPT, UR5, UR6, URZ, UP1, !UPT ;  /* 0x0000000605057290 */ /* 0x000fe40008ffe4ff */
[----:B------:R-:W-:-:S02]  /*7920*/  USHF.R.S32.HI UR6, URZ, 0x1f, UR7 ;  /* 0x0000001fff067899 */ /* 0x000fc40008011407 */
[----:B------:R-:W-:Y:S02]  /*7930*/  ULOP3.LUT UP0, URZ, UR8, 0x2, URZ, 0xc0, !UPT ;  /* 0x0000000208ff7892 */ /* 0x000fe4000f80c0ff */
[----:B------:R-:W-:Y:S02]  /*7940*/  USHF.R.U64 UR4, UR4, 0x1, UR5 ;  /* 0x0000000104047899 */ /* 0x000fe40008001205 */
[----:B------:R-:W-:Y:S02]  /*7950*/  ULOP3.LUT UR6, UR6, UR12, URZ, 0xc0, !UPT ;  /* 0x0000000c06067292 */ /* 0x000fe4000f8ec0ff */
[----:B------:R-:W-:Y:S02]  /*7960*/  USEL UR14, UR14, 0x60000000, !UP0 ;  /* 0x600000000e0e7887 */ /* 0x000fe4000c000000 */
[----:B------:R-:W-:Y:S02]  /*7970*/  UIADD3 UR6, UP0, UPT, UR6, UR4, URZ ;  /* 0x0000000406067290 */ /* 0x000fe4000ff1e0ff */
[----:B------:R-:W-:-:S02]  /*7980*/  USHF.R.S32.HI UR8, URZ, 0x1f, UR7 ;  /* 0x0000001fff087899 */ /* 0x000fc40008011407 */
[----:B------:R-:W-:Y:S02]  /*7990*/  ULOP3.LUT UR7, UR14, 0x80000000, UR7, 0xf8, !UPT ;  /* 0x800000000e077892 */ /* 0x000fe4000f8ef807 */
[----:B------:R-:W-:Y:S02]  /*79a0*/  ULOP3.LUT UP1, URZ, UR6, 0x2, URZ, 0xc0, !UPT ;  /* 0x0000000206ff7892 */ /* 0x000fe4000f82c0ff */
[----:B------:R-:W-:Y:S02]  /*79b0*/  USHF.R.U32.HI UR5, URZ, 0x1, UR5 ;  /* 0x00000001ff057899 */ /* 0x000fe40008011605 */
[----:B------:R-:W-:Y:S02]  /*79c0*/  ULOP3.LUT UR8, UR8, UR13, URZ, 0xc0, !UPT ;  /* 0x0000000d08087292 */ /* 0x000fe4000f8ec0ff */
[----:B------:R-:W-:Y:S02]  /*79d0*/  USHF.R.U64 UR4, URZ, 0x1, UR7 ;  /* 0x00000001ff047899 */ /* 0x000fe40008001207 */
[----:B------:R-:W-:-:S02]  /*79e0*/  UIADD3.X UR8, UPT, UPT, UR8, UR5, URZ, UP0, !UPT ;  /* 0x0000000508087290 */ /* 0x000fc400087fe4ff */
[----:B------:R-:W-:Y:S02]  /*79f0*/  USHF.R.U32.HI UR7, URZ, 0x1, UR7 ;  /* 0x00000001ff077899 */ /* 0x000fe40008011607 */
[----:B------:R-:W-:Y:S01]  /*7a00*/  USHF.R.U64 UR6, UR6, 0x1, UR8 ;  /* 0x0000000106067899 */ /* 0x000fe20008001208 */
[----:B------:R-:W-:Y:S01]  /*7a10*/  @UP1 UMOV UR5, UR4 ;  /* 0x0000000400051c82 */ /* 0x000fe20008000000 */
[----:B------:R-:W-:Y:S02]  /*7a20*/  @!UP1 UMOV UR5, UR4 ;  /* 0x0000000400059c82 */ /* 0x000fe40008000000 */
[----:B------:R-:W-:Y:S02]  /*7a30*/  @UP1 UIADD3 UR6, UP2, UPT, UR6, UR12, URZ ;  /* 0x0000000c06061290 */ /* 0x000fe4000ff5e0ff */
[----:B------:R-:W-:Y:S02]  /*7a40*/  ULOP3.LUT UR4, UR5, 0x1, URZ, 0xc0, !UPT ;  /* 0x0000000105047892 */ /* 0x000fe4000f8ec0ff */
[----:B------:R-:W-:-:S02]  /*7a50*/  @UP1 ULOP3.LUT UR7, UR7, 0x80000000, URZ, 0xfc, !UPT ;  /* 0x8000000007071892 */ /* 0x000fc4000f8efcff */
[----:B------:R-:W-:Y:S02]  /*7a60*/  ULOP3.LUT UP0, URZ, UR4, 0x2, UR6, 0xf8, !UPT ;  /* 0x0000000204ff7892 */ /* 0x000fe4000f80f806 */
[----:B------:R-:W-:Y:S02]  /*7a70*/  USHF.R.U32.HI UR8, URZ, 0x1, UR8 ;  /* 0x00000001ff087899 */ /* 0x000fe40008011608 */
[----:B------:R-:W-:Y:S02]  /*7a80*/  ULOP3.LUT UP0, URZ, URZ, URZ, URZ, 0xfc, UP0 ;  /* 0x000000ffffff7292 */ /* 0x000fe4000800fcff */
[----:B------:R-:W-:Y:S02]  /*7a90*/  USHF.R.U64 UR5, UR5, 0x1, UR7 ;  /* 0x0000000105057899 */ /* 0x000fe40008001207 */
[----:B------:R-:W-:Y:S02]  /*7aa0*/  @UP1 UIADD3.X UR8, UPT, UPT, UR8, UR13, URZ, UP2, !UPT ;  /* 0x0000000d08081290 */ /* 0x000fe400097fe4ff */
[----:B------:R-:W-:-:S02]  /*7ab0*/  USHF.R.U32.HI UR7, URZ, 0x1, UR7 ;  /* 0x00000001ff077899 */ /* 0x000fc40008011607 */
[----:B------:R-:W-:Y:S02]  /*7ac0*/  USHF.R.U64 UR6, UR6, 0x1, UR8 ;  /* 0x0000000106067899 */ /* 0x000fe40008001208 */
[----:B------:R-:W-:Y:S01]  /*7ad0*/  USHF.R.U32.HI UR8, URZ, 0x1, UR8 ;  /* 0x00000001ff087899 */ /* 0x000fe20008011608 */
[----:B------:R-:W-:Y:S01]  /*7ae0*/  @UP0 UMOV UR4, UR5 ;  /* 0x0000000500040c82 */ /* 0x000fe20008000000 */
[----:B------:R-:W-:Y:S01]  /*7af0*/  @!UP0 UMOV UR4, UR5 ;  /* 0x0000000500048c82 */ /* 0x000fe20008000000 */
[----:B------:R-:W-:Y:S02]  /*7b00*/  @UP0 UIADD3 UR6, UP2, UPT, UR6, UR12, URZ ;  /* 0x0000000c06060290 */ /* 0x000fe4000ff5e0ff */
[----:B------:R-:W-:Y:S02]  /*7b10*/  ULOP3.LUT UR5, UR4, 0x1, URZ, 0xc0, !UPT ;  /* 0x0000000104057892 */ /* 0x000fe4000f8ec0ff */
[----:B------:R-:W-:Y:S02]  /*7b20*/  @UP0 ULOP3.LUT UR7, UR7, 0x80000000, URZ, 0xfc, !UPT ;  /* 0x8000000007070892 */ /* 0x000fe4000f8efcff */
[----:B------:R-:W-:-:S02]  /*7b30*/  ULOP3.LUT UP1, URZ, UR5, 0x2, UR6, 0xf8, !UPT ;  /* 0x0000000205ff7892 */ /* 0x000fc4000f82f806 */
[----:B------:R-:W-:Y:S02]  /*7b40*/  USHF.R.U64 UR4, UR4, 0x1, UR7 ;  /* 0x0000000104047899 */ /* 0x000fe40008001207 */
[----:B------:R-:W-:Y:S02]  /*7b50*/  ULOP3.LUT UP1, URZ, URZ, URZ, URZ, 0xfc, UP1 ;  /* 0x000000ffffff7292 */ /* 0x000fe4000882fcff */
[----:B------:R-:W-:Y:S02]  /*7b60*/  @UP0 UIADD3.X UR8, UPT, UPT, UR8, UR13, URZ, UP2, !UPT ;  /* 0x0000000d08080290 */ /* 0x000fe400097fe4ff */
[----:B------:R-:W-:Y:S02]  /*7b70*/  USHF.R.U32.HI UR7, URZ, 0x1, UR7 ;  /* 0x00000001ff077899 */ /* 0x000fe40008011607 */
[----:B------:R-:W-:Y:S02]  /*7b80*/  USHF.R.U64 UR6, UR6, 0x1, UR8 ;  /* 0x0000000106067899 */ /* 0x000fe40008001208 */
[----:B------:R-:W-:-:S03]  /*7b90*/  USHF.R.U32.HI UR8, URZ, 0x1, UR8 ;  /* 0x00000001ff087899 */ /* 0x000fc60008011608 */
[----:B------:R-:W-:Y:S01]  /*7ba0*/  @UP1 UMOV UR5, UR4 ;  /* 0x0000000400051c82 */ /* 0x000fe20008000000 */
[----:B------:R-:W-:Y:S01]  /*7bb0*/  @!UP1 UMOV UR5, UR4 ;  /* 0x0000000400059c82 */ /* 0x000fe20008000000 */
[----:B------:R-:W-:Y:S02]  /*7bc0*/  @UP1 UIADD3 UR6, UP2, UPT, UR6, UR12, URZ ;  /* 0x0000000c06061290 */ /* 0x000fe4000ff5e0ff */
[----:B------:R-:W-:Y:S02]  /*7bd0*/  ULOP3.LUT UR4, UR5, 0x1, URZ, 0xc0, !UPT ;  /* 0x0000000105047892 */ /* 0x000fe4000f8ec0ff */
[----:B------:R-:W-:Y:S02]  /*7be0*/  @UP1 ULOP3.LUT UR7, UR7, 0x80000000, URZ, 0xfc, !UPT ;  /* 0x8000000007071892 */ /* 0x000fe4000f8efcff */
[----:B------:R-:W-:Y:S02]  /*7bf0*/  ULOP3.LUT UP0, URZ, UR4, 0x2, UR6, 0xf8, !UPT ;  /* 0x0000000204ff7892 */ /* 0x000fe4000f80f806 */
[----:B------:R-:W-:-:S02]  /*7c00*/  USHF.R.U64 UR5, UR5, 0x1, UR7 ;  /* 0x0000000105057899 */ /* 0x000fc40008001207 */
        /* <DEDUP_REMOVED lines=663> */
[----:B------:R-:W-:-:S05]  /*a580*/  USHF.R.U64 UR6, UR6, 0x1, UR8 ;  /* 0x0000000106067899 */ /* 0x000fca0008001208 */
[----:B------:R-:W-:Y:S01]  /*a590*/  @UP1 UMOV UR5, UR4 ;  /* 0x0000000400051c82 */ /* 0x000fe20008000000 */
[----:B------:R-:W-:Y:S01]  /*a5a0*/  @!UP1 UMOV UR5, UR4 ;  /* 0x0000000400059c82 */ /* 0x000fe20008000000 */
[----:B------:R-:W-:Y:S02]  /*a5b0*/  @UP1 UIADD3 UR6, UP2, UPT, UR6, UR12, URZ ;  /* 0x0000000c06061290 */ /* 0x000fe4000ff5e0ff */
[----:B------:R-:W-:Y:S02]  /*a5c0*/  ULOP3.LUT UR4, UR5, 0x1, URZ, 0xc0, !UPT ;  /* 0x0000000105047892 */ /* 0x000fe4000f8ec0ff */
[----:B------:R-:W-:Y:S02]  /*a5d0*/  @UP1 ULOP3.LUT UR7, UR7, 0x80000000, URZ, 0xfc, !UPT ;  /* 0x8000000007071892 */ /* 0x000fe4000f8efcff */
[----:B------:R-:W-:Y:S02]  /*a5e0*/  ULOP3.LUT UP0, URZ, UR4, 0x2, UR6, 0xf8, !UPT ;  /* 0x0000000204ff7892 */ /* 0x000fe4000f80f806 */
[----:B------:R-:W-:-:S02]  /*a5f0*/  USHF.R.U32.HI UR4, URZ, 0x1, UR8 ;  /* 0x00000001ff047899 */ /* 0x000fc40008011608 */
[----:B------:R-:W-:Y:S02]  /*a600*/  ULOP3.LUT UP0, URZ, URZ, URZ, URZ, 0xfc, UP0 ;  /* 0x000000ffffff7292 */ /* 0x000fe4000800fcff */
[----:B------:R-:W-:Y:S02]  /*a610*/  @UP1 UIADD3.X UR4, UPT, UPT, UR4, UR13, URZ, UP2, !UPT ;  /* 0x0000000d04041290 */ /* 0x000fe400097fe4ff */
[----:B------:R-:W-:Y:S02]  /*a620*/  USHF.R.U64 UR5, UR5, 0x1, UR7 ;  /* 0x0000000105057899 */ /* 0x000fe40008001207 */
[----:B------:R-:W-:-:S05]  /*a630*/  USHF.R.U64 UR6, UR6, 0x1, UR4 ;  /* 0x0000000106067899 */ /* 0x000fca0008001204 */
[----:B------:R-:W-:Y:S01]  /*a640*/  @UP0 UMOV UR4, UR5 ;  /* 0x0000000500040c82 */ /* 0x000fe20008000000 */
[----:B------:R-:W-:Y:S01]  /*a650*/  @!UP0 UMOV UR4, UR5 ;  /* 0x0000000500048c82 */ /* 0x000fe20008000000 */
[----:B------:R-:W-:Y:S02]  /*a660*/  @UP0 UIADD3 UR6, UPT, UPT, UR6, UR12, URZ ;  /* 0x0000000c06060290 */ /* 0x000fe4000fffe0ff */
[----:B------:R-:W-:-:S04]  /*a670*/  ULOP3.LUT UR5, UR4, 0x1, URZ, 0xc0, !UPT ;  /* 0x0000000104057892 */ /* 0x000fc8000f8ec0ff */
[----:B------:R-:W-:Y:S02]  /*a680*/  ULOP3.LUT UP1, URZ, UR5, 0x2, UR6, 0xf8, !UPT ;  /* 0x0000000205ff7892 */ /* 0x000fe4000f82f806 */
[----:B------:R-:W-:Y:S02]  /*a690*/  USHF.R.U32.HI UR5, URZ, 0x1, UR7 ;  /* 0x00000001ff057899 */ /* 0x000fe40008011607 */
[----:B------:R-:W-:Y:S02]  /*a6a0*/  ULOP3.LUT UP1, URZ, URZ, URZ, URZ, 0xfc, UP1 ;  /* 0x000000ffffff7292 */ /* 0x000fe4000882fcff */
[----:B------:R-:W-:-:S04]  /*a6b0*/  @UP0 ULOP3.LUT UR5, UR5, 0x80000000, URZ, 0xfc, !UPT ;  /* 0x8000000005050892 */ /* 0x000fc8000f8efcff */
[----:B------:R-:W-:Y:S02]  /*a6c0*/  USHF.R.U32.HI UR6, URZ, 0x1, UR5 ;  /* 0x00000001ff067899 */ /* 0x000fe40008011605 */
[----:B------:R-:W-:-:S03]  /*a6d0*/  USHF.R.U64 UR4, UR4, 0x1, UR5 ;  /* 0x0000000104047899 */ /* 0x000fc60008001205 */
[----:B------:R-:W-:-:S03]  /*a6e0*/  @UP1 ULOP3.LUT UR6, UR6, 0x80000000, URZ, 0xfc, !UPT ;  /* 0x8000000006061892 */ /* 0x000fc6000f8efcff */
[----:B------:R-:W-:-:S03]  /*a6f0*/  IMAD.U32 R35, RZ, RZ, UR4 ;  /* 0x00000004ff237e24 */ /* 0x000fc6000f8e00ff */
[----:B------:R-:W-:Y:S01]  /*a700*/  IMAD.U32 R34, RZ, RZ, UR6 ;  /* 0x00000006ff227e24 */ /* 0x000fe2000f8e00ff */
[----:B------:R-:W-:Y:S06]  /*a710*/  RET.REL.NODEC R2 `(_Z16pairwiseMultiplyP2bnPiS0_i) ;  /* 0xffffff5802387950 */ /* 0x000fec0003c3ffff */
        .type           $_Z16pairwiseMultiplyP2bnPiS0_i$_Z6bn_modP2bnS0_,@function
        .size           $_Z16pairwiseMultiplyP2bnPiS0_i$_Z6bn_modP2bnS0_,($_Z16pairwiseMultiplyP2bnPiS0_i$_Z6bn_mulP2bnS0_S0_S0_ - $_Z16pairwiseMultiplyP2bnPiS0_i$_Z6bn_modP2bnS0_)
$_Z16pairwiseMultiplyP2bnPiS0_i$_Z6bn_modP2bnS0_:
[----:B------:R-:W-:Y:S01]  /*a720*/  IMAD.MOV.U32 R3, RZ, RZ, R29 ;  /* 0x000000ffff037224 */ /* 0x000fe200078e001d */
[----:B------:R-:W-:-:S07]  /*a730*/  MOV R4, 0xa750 ;  /* 0x0000a75000047802 */ /* 0x000fce0000000f00 */
[----:B------:R-:W-:Y:S05]  /*a740*/  CALL.REL.NOINC `($_Z16pairwiseMultiplyP2bnPiS0_i$_Z6bn_cmpP2bnS0_) ;  /* 0xffffffb000ac7944 */ /* 0x000fea0003c3ffff */
[----:B------:R-:W0:Y:S01]  /*a750*/  LDC.64 R4, c[0x0][0x120] ;  /* 0x00004800ff047b82 */ /* 0x000e220000000a00 */
[----:B------:R-:W-:Y:S02]  /*a760*/  ISETP.GT.AND P0, PT, R6, RZ, PT ;  /* 0x000000ff0600720c */ /* 0x000fe40003f04270 */
[----:B------:R-:W-:Y:S01]  /*a770*/  MOV R60, 0xa7b0 ;  /* 0x0000a7b0003c7802 */ /* 0x000fe20000000f00 */
[----:B0-----:R-:W-:-:S05]  /*a780*/  VIADD R5, R4, 0x148 ;  /* 0x0000014804057836 */ /* 0x001fca0000000000 */
[----:B------:R-:W-:-:S07]  /*a790*/  SEL R102, R5, R4, !P0 ;  /* 0x0000000405667207 */ /* 0x000fce0004000000 */
[----:B------:R-:W-:Y:S05]  /*a7a0*/  CALL.REL.NOINC `($_Z16pairwiseMultiplyP2bnPiS0_i$_Z6bn_subP2bnS0_S0_) ;  /* 0x00000010008c7944 */ /* 0x000fea0003c00000 */
[----:B------:R-:W-:-:S04]  /*a7b0*/  IMAD.MOV.U32 R3, RZ, RZ, 0x0 ;  /* 0x00000000ff037424 */ /* 0x000fc800078e00ff */
[----:B------:R-:W-:Y:S05]  /*a7c0*/  RET.REL.NODEC R2 `(_Z16pairwiseMultiplyP2bnPiS0_i) ;  /* 0xffffff58020c7950 */ /* 0x000fea0003c3ffff */
        .type           $_Z16pairwiseMultiplyP2bnPiS0_i$_Z6bn_mulP2bnS0_S0_S0_,@function
        .size           $_Z16pairwiseMultiplyP2bnPiS0_i$_Z6bn_mulP2bnS0_S0_S0_,($_Z16pairwiseMultiplyP2bnPiS0_i$_Z6bn_subP2bnS0_S0_ - $_Z16pairwiseMultiplyP2bnPiS0_i$_Z6bn_mulP2bnS0_S0_S0_)
$_Z16pairwiseMultiplyP2bnPiS0_i$_Z6bn_mulP2bnS0_S0_S0_:
[----:B------:R-:W0:Y:S01]  /*a7d0*/  LDCU UR4, c[0x0][0x2f8] ;  /* 0x00005f00ff0477ac */ /* 0x000e220008000800 */
[----:B------:R-:W-:Y:S01]  /*a7e0*/  VIADD R28, R1, 0x148 ;  /* 0x00000148011c7836 */ /* 0x000fe20000000000 */
[----:B------:R-:W-:Y:S01]  /*a7f0*/  MOV R60, 0xa870 ;  /* 0x0000a870003c7802 */ /* 0x000fe20000000f00 */
[----:B------:R-:W-:Y:S01]  /*a800*/  IMAD.MOV.U32 R52, RZ, RZ, R50 ;  /* 0x000000ffff347224 */ /* 0x000fe200078e0032 */
[----:B------:R-:W1:Y:S01]  /*a810*/  LDCU UR5, c[0x0][0x2fc] ;  /* 0x00005f80ff0577ac */ /* 0x000e620008000800 */
[--C-:B------:R-:W-:Y:S02]  /*a820*/  IMAD.MOV.U32 R30, RZ, RZ, R61.reuse ;  /* 0x000000ffff1e7224 */ /* 0x100fe400078e003d */
[----:B------:R-:W-:Y:S01]  /*a830*/  IMAD.MOV.U32 R31, RZ, RZ, R61 ;  /* 0x000000ffff1f7224 */ /* 0x000fe200078e003d */
[----:B0-----:R-:W-:-:S05]  /*a840*/  IADD3 R29, P0, PT, R28, UR4, RZ ;  /* 0x000000041c1d7c10 */ /* 0x001fca000ff1e0ff */
[----:B-1----:R-:W-:-:S08]  /*a850*/  IMAD.X R57, RZ, RZ, UR5, P0 ;  /* 0x00000005ff397e24 */ /* 0x002fd000080e06ff */
[----:B------:R-:W-:Y:S05]  /*a860*/  CALL.REL.NOINC `($_Z16pairwiseMultiplyP2bnPiS0_i$_Z13bn_montgomeryP2bnS0_S0_S0_) ;  /* 0xffffff6400047944 */ /* 0x000fea0003c3ffff */
[----:B------:R-:W0:Y:S01]  /*a870*/  LDC.64 R2, c[0x3][RZ] ;  /* 0x00c00000ff027b82 */ /* 0x000e220000000a00 */
[----:B------:R-:W1:Y:S01]  /*a880*/  LDCU UR4, c[0x3][URZ] ;  /* 0x00c00000ff0477ac */ /* 0x000e620008000800 */
[----:B------:R-:W-:Y:S01]  /*a890*/  IMAD.MOV.U32 R4, RZ, RZ, 0x1 ;  /* 0x00000001ff047424 */ /* 0x000fe200078e00ff */
[----:B------:R2:W-:Y:S01]  /*a8a0*/  STL.64 [R1+0x158], RZ ;  /* 0x000158ff01007387 */ /* 0x0005e20000100a00 */
[----:B------:R-:W-:-:S03]  /*a8b0*/  IMAD.MOV.U32 R5, RZ, RZ, 0x0 ;  /* 0x00000000ff057424 */ /* 0x000fc600078e00ff */
[----:B------:R2:W-:Y:S04]  /*a8c0*/  STL.64 [R1+0x150], RZ ;  /* 0x000150ff01007387 */ /* 0x0005e80000100a00 */
[----:B------:R2:W-:Y:S04]  /*a8d0*/  STL.64 [R1+0x158], R4 ;  /* 0x0001580401007387 */ /* 0x0005e80000100a00 */
[----:B------:R2:W-:Y:S04]  /*a8e0*/  STL.64 [R1+0x160], RZ ;  /* 0x000160ff01007387 */ /* 0x0005e80000100a00 */
[----:B------:R2:W-:Y:S01]  /*a8f0*/  STL.64 [R1+0x168], RZ ;  /* 0x000168ff01007387 */ /* 0x0005e20000100a00 */
[----:B-1----:R-:W-:-:S03]  /*a900*/  ULEA UR4, UR4, 0xffffffff, 0x1 ;  /* 0xffffffff04047891 */ /* 0x002fc6000f8e08ff */
[----:B------:R2:W-:Y:S01]  /*a910*/  STL.64 [R1+0x170], RZ ;  /* 0x000170ff01007387 */ /* 0x0005e20000100a00 */
[----:B------:R-:W-:-:S03]  /*a920*/  UISETP.GE.AND UP0, UPT, UR4, 0x1, UPT ;  /* 0x000000010400788c */ /* 0x000fc6000bf06270 */
[----:B0-----:R2:W-:Y:S04]  /*a930*/  STL.64 [R1+0x148], R2 ;  /* 0x0001480201007387 */ /* 0x0015e80000100a00 */
        /* <DEDUP_REMOVED lines=36> */
[----:B------:R-:W-:Y:S02]  /*ab80*/  IMAD.U32 R54, RZ, RZ, UR4 ;  /* 0x00000004ff367e24 */ /* 0x000fe4000f8e00ff */
[----:B------:R-:W-:-:S07]  /*ab90*/  VIADD R59, R28, 0x20 ;  /* 0x000000201c3b7836 */ /* 0x000fce0000000000 */
.L_x_33:
[C---:B------:R-:W-:Y:S01]  /*aba0*/  ISETP.GE.AND P4, PT, R54.reuse, 0x2, PT ;  /* 0x000000023600780c */ /* 0x040fe20003f86270 */
[----:B------:R-:W-:Y:S02]  /*abb0*/  IMAD.MOV.U32 R0, RZ, RZ, RZ ;  /* 0x000000ffff007224 */ /* 0x000fe400078e00ff */
[----:B------:R-:W-:-:S10]  /*abc0*/  VIADD R54, R54, 0xffffffff ;  /* 0xffffffff36367836 */ /* 0x000fd40000000000 */
.L_x_32:
[----:B------:R-:W3:Y:S01]  /*abd0*/  LDL.64 R8, [R1+0x148] ;  /* 0x0001480001087983 */ /* 0x000ee20000100a00 */
[----:B------:R-:W-:Y:S01]  /*abe0*/  VIADD R0, R0, 0x1 ;  /* 0x0000000100007836 */ /* 0x000fe20000000000 */
[----:B------:R-:W-:Y:S01]  /*abf0*/  BSSY.RECONVERGENT B1, `(.L_x_21) ;  /* 0x00000aa000017945 */ /* 0x000fe20003800200 */
[----:B--2---:R-:W-:Y:S01]  /*ac00*/  CS2R R2, SRZ ;  /* 0x0000000000027805 */ /* 0x004fe2000001ff00 */
[----:B------:R-:W-:Y:S02]  /*ac10*/  IMAD.MOV.U32 R5, RZ, RZ, RZ ;  /* 0x000000ffff057224 */ /* 0x000fe400078e00ff */
[----:B------:R-:W-:Y:S02]  /*ac20*/  ISETP.NE.AND P5, PT, R0, 0x40, PT ;  /* 0x000000400000780c */ /* 0x000fe40003fa5270 */
[C---:B---3--:R-:W-:Y:S02]  /*ac30*/  ISETP.GE.U32.AND P0, PT, R8.reuse, 0x3, PT ;  /* 0x000000030800780c */ /* 0x048fe40003f06070 */
[----:B------:R-:W-:-:S02]  /*ac40*/  IADD3 R6, P1, PT, R8, 0x1, RZ ;  /* 0x0000000108067810 */ /* 0x000fc40007f3e0ff */
[----:B------:R-:W-:Y:S02]  /*ac50*/  ISETP.GE.U32.AND.EX P0, PT, R9, RZ, PT, P0 ;  /* 0x000000ff0900720c */ /* 0x000fe40003f06100 */
[----:B------:R-:W-:Y:S01]  /*ac60*/  LOP3.LUT R4, R6, 0x3, RZ, 0xc0, !PT ;  /* 0x0000000306047812 */ /* 0x000fe200078ec0ff */
[----:B------:R-:W-:-:S10]  /*ac70*/  IMAD.X R7, RZ, RZ, R9, P1 ;  /* 0x000000ffff077224 */ /* 0x000fd400008e0609 */
[----:B------:R-:W-:Y:S05]  /*ac80*/  @!P0 BRA `(.L_x_22) ;  /* 0x0000000800808947 */ /* 0x000fea0003800000 */
[----:B------:R-:W-:Y:S01]  /*ac90*/  LOP3.LUT R2, R6, 0xfffffffc, RZ, 0xc0, !PT ;  /* 0xfffffffc06027812 */ /* 0x000fe200078ec0ff */
[----:B------:R-:W-:Y:S01]  /*aca0*/  BSSY.RELIABLE B0, `(.L_x_23) ;  /* 0x0000087000007945 */ /* 0x000fe20003800100 */
[----:B------:R-:W-:Y:S02]  /*acb0*/  IMAD.MOV.U32 R5, RZ, RZ, RZ ;  /* 0x000000ffff057224 */ /* 0x000fe400078e00ff */
[----:B------:R-:W-:Y:S01]  /*acc0*/  ISETP.GT.U32.AND P0, PT, R2, RZ, PT ;  /* 0x000000ff0200720c */ /* 0x000fe20003f04070 */
[----:B------:R-:W-:Y:S02]  /*acd0*/  IMAD.MOV.U32 R6, RZ, RZ, R59 ;  /* 0x000000ffff067224 */ /* 0x000fe400078e003b */
[----:B------:R-:W-:Y:S01]  /*ace0*/  IMAD.MOV.U32 R10, RZ, RZ, R2 ;  /* 0x000000ffff0a7224 */ /* 0x000fe200078e0002 */
[----:B------:R-:W-:-:S13]  /*acf0*/  ISETP.GT.AND.EX P0, PT, R7, RZ, PT, P0 ;  /* 0x000000ff0700720c */ /* 0x000fda0003f04300 */
[----:B------:R-:W-:Y:S05]  /*ad00*/  @!P0 BRA `(.L_x_24) ;  /* 0x0000000800008947 */ /* 0x000fea0003800000 */
[----:B------:R-:W-:Y:S01]  /*ad10*/  ISETP.GT.U32.AND P1, PT, R10, 0xc, PT ;  /* 0x0000000c0a00780c */ /* 0x000fe20003f24070 */
[----:B------:R-:W-:Y:S01]  /*ad20*/  BSSY.RECONVERGENT B4, `(.L_x_25) ;  /* 0x000004f000047945 */ /* 0x000fe20003800200 */
[----:B------:R-:W-:Y:S02]  /*ad30*/  PLOP3.LUT P0, PT, PT, PT, PT, 0x80, 0x8 ;  /* 0x000000000008781c */ /* 0x000fe40003f0f070 */
[----:B------:R-:W-:-:S13]  /*ad40*/  ISETP.GT.AND.EX P1, PT, R7, RZ, PT, P1 ;  /* 0x000000ff0700720c */ /* 0x000fda0003f24310 */
[----:B------:R-:W-:Y:S05]  /*ad50*/  @!P1 BRA `(.L_x_26) ;  /* 0x00000004002c9947 */ /* 0x000fea0003800000 */
[----:B------:R-:W-:-:S13]  /*ad60*/  PLOP3.LUT P0, PT, PT, PT, PT, 0x8, 0x80 ;  /* 0x000000000080781c */ /* 0x000fda0003f0e170 */
.L_x_27:
[----:B------:R-:W2:Y:S04]  /*ad70*/  LDL.64 R12, [R6+-0x18] ;  /* 0xffffe800060c7983 */ /* 0x000ea80000100a00 */
[----:B------:R-:W3:Y:S04]  /*ad80*/  LDL.64 R20, [R6] ;  /* 0x0000000006147983 */ /* 0x000ee80000100a00 */
[----:B------:R-:W4:Y:S04]  /*ad90*/  LDL.64 R16, [R6+-0x10] ;  /* 0xfffff00006107983 */ /* 0x000f280000100a00 */
[----:B------:R-:W5:Y:S04]  /*ada0*/  LDL.64 R18, [R6+-0x8] ;  /* 0xfffff80006127983 */ /* 0x000f680000100a00 */
[----:B------:R-:W5:Y:S04]  /*adb0*/  LDL.64 R22, [R6+0x8] ;  /* 0x0000080006167983 */ /* 0x000f680000100a00 */
        /* <DEDUP_REMOVED lines=11> */
[----:B--2---:R-:W-:-:S04]  /*ae70*/  LEA R48, P1, R12, R5, 0x1 ;  /* 0x000000050c307211 */ /* 0x004fc800078208ff */
[----:B------:R-:W-:Y:S02]  /*ae80*/  LEA.HI.X R49, R12, R3, R13, 0x1, P1 ;  /* 0x000000030c317211 */ /* 0x000fe400008f0c0d */
[----:B---3--:R-:W-:Y:S02]  /*ae90*/  SHF.R.U32.HI R51, RZ, 0x1f, R21 ;  /* 0x0000001fff337819 */ /* 0x008fe40000011615 */
[----:B----4-:R-:W-:Y:S02]  /*aea0*/  SHF.L.W.U32.HI R12, R13, 0x1, R16 ;  /* 0x000000010d0c7819 */ /* 0x010fe40000010e10 */
[----:B------:R-:W-:Y:S02]  /*aeb0*/  SHF.L.W.U32.HI R13, R16, 0x1, R17 ;  /* 0x00000001100d7819 */ /* 0x000fe40000010e11 */
[----:B-----5:R-:W-:Y:S02]  /*aec0*/  SHF.L.W.U32.HI R16, R17, 0x1, R18 ;  /* 0x0000000111107819 */ /* 0x020fe40000010e12 */
[----:B------:R-:W-:-:S02]  /*aed0*/  SHF.L.W.U32.HI R17, R18, 0x1, R19 ;  /* 0x0000000112117819 */ /* 0x000fc40000010e13 */
[----:B------:R-:W-:Y:S01]  /*aee0*/  LEA R50, P1, R22, R51, 0x1 ;  /* 0x0000003316327211 */ /* 0x000fe200078208ff */
[----:B------:R0:W-:Y:S01]  /*aef0*/  STL.64 [R6+-0x10], R12 ;  /* 0xfffff00c06007387 */ /* 0x0001e20000100a00 */
[----:B------:R-:W-:-:S03]  /*af00*/  SHF.R.U32.HI R5, RZ, 0x1f, R31 ;  /* 0x0000001fff057819 */ /* 0x000fc6000001161f */
[----:B------:R1:W-:Y:S01]  /*af10*/  STL.64 [R6+-0x8], R16 ;  /* 0xfffff81006007387 */ /* 0x0003e20000100a00 */
[----:B------:R-:W-:Y:S02]  /*af20*/  LEA.HI.X R51, R22, RZ, R23, 0x1, P1 ;  /* 0x000000ff16337211 */ /* 0x000fe400008f0c17 */
[C---:B0-----:R-:W-:Y:S02]  /*af30*/  LEA R12, P1, R32.reuse, R5, 0x1 ;  /* 0x00000005200c7211 */ /* 0x041fe400078208ff */
[----:B-1----:R-:W-:Y:S02]  /*af40*/  SHF.R.U32.HI R17, RZ, 0x1f, R39 ;  /* 0x0000001fff117819 */ /* 0x002fe40000011627 */
[----:B------:R-:W-:Y:S02]  /*af50*/  LEA.HI.X R13, R32, RZ, R33, 0x1, P1 ;  /* 0x000000ff200d7211 */ /* 0x000fe400008f0c21 */
[----:B------:R-:W-:-:S04]  /*af60*/  LEA R16, P1, R40, R17, 0x1 ;  /* 0x0000001128107211 */ /* 0x000fc800078208ff */
[----:B------:R-:W-:Y:S02]  /*af70*/  LEA.HI.X R17, R40, RZ, R41, 0x1, P1 ;  /* 0x000000ff28117211 */ /* 0x000fe400008f0c29 */
[----:B------:R-:W-:-:S04]  /*af80*/  IADD3 R10, P1, PT, R10, -0x10, RZ ;  /* 0xfffffff00a0a7810 */ /* 0x000fc80007f3e0ff */
[----:B------:R-:W-:Y:S02]  /*af90*/  IADD3.X R7, PT, PT, R7, -0x1, RZ, P1, !PT ;  /* 0xffffffff07077810 */ /* 0x000fe40000ffe4ff */
[----:B------:R-:W-:-:S04]  /*afa0*/  ISETP.GT.U32.AND P1, PT, R10, 0xc, PT ;  /* 0x0000000c0a00780c */ /* 0x000fc80003f24070 */
[----:B------:R-:W-:Y:S02]  /*afb0*/  ISETP.GT.AND.EX P1, PT, R7, RZ, PT, P1 ;  /* 0x000000ff0700720c */ /* 0x000fe40003f24310 */
[----:B------:R-:W-:Y:S02]  /*afc0*/  SHF.L.W.U32.HI R22, R23, 0x1, R24 ;  /* 0x0000000117167819 */ /* 0x000fe40000010e18 */
[----:B------:R-:W-:Y:S02]  /*afd0*/  SHF.L.W.U32.HI R32, R33, 0x1, R34 ;  /* 0x0000000121207819 */ /* 0x000fe40000010e22 */
[----:B------:R-:W-:Y:S02]  /*afe0*/  SHF.L.W.U32.HI R40, R41, 0x1, R42 ;  /* 0x0000000129287819 */ /* 0x000fe40000010e2a */
[----:B------:R-:W-:Y:S02]  /*aff0*/  SHF.L.W.U32.HI R23, R24, 0x1, R25 ;  /* 0x0000000118177819 */ /* 0x000fe40000010e19 */
[----:B------:R-:W-:-:S02]  /*b000*/  SHF.L.W.U32.HI R33, R34, 0x1, R35 ;  /* 0x0000000122217819 */ /* 0x000fc40000010e23 */
[----:B------:R-:W-:Y:S02]  /*b010*/  SHF.L.W.U32.HI R41, R42, 0x1, R43 ;  /* 0x000000012a297819 */ /* 0x000fe40000010e2b */
        /* <DEDUP_REMOVED lines=13> */
[--C-:B------:R-:W-:Y:S01]  /*b0f0*/  SHF.L.W.U32.HI R45, R46, 0x1, R47.reuse ;  /* 0x000000012e2d7819 */ /* 0x100fe20000010e2f */
[----:B------:R-:W-:Y:S01]  /*b100*/  STL.64 [R6+-0x18], R48 ;  /* 0xffffe83006007387 */ /* 0x000fe20000100a00 */
[----:B------:R-:W-:-:S03]  /*b110*/  SHF.R.U32.HI R5, RZ, 0x1f, R47 ;  /* 0x0000001fff057819 */ /* 0x000fc6000001162f */
[----:B------:R-:W-:Y:S04]  /*b120*/  STL.64 [R6], R18 ;  /* 0x0000001206007387 */ /* 0x000fe80000100a00 */
        /* <DEDUP_REMOVED lines=14> */
.L_x_26:
[----:B------:R-:W-:Y:S05]  /*b210*/  BSYNC.RECONVERGENT B4 ;  /* 0x0000000000047941 */ /* 0x000fea0003800200 */
.L_x_25:
[----:B------:R-:W-:Y:S01]  /*b220*/  ISETP.GT.U32.AND P1, PT, R10, 0x4, PT ;  /* 0x000000040a00780c */ /* 0x000fe20003f24070 */
[----:B------:R-:W-:Y:S03]  /*b230*/  BSSY.RECONVERGENT B4, `(.L_x_28) ;  /* 0x0000029000047945 */ /* 0x000fe60003800200 */
[----:B------:R-:W-:-:S13]  /*b240*/  ISETP.GT.AND.EX P1, PT, R7, RZ, PT, P1 ;  /* 0x000000ff0700720c */ /* 0x000fda0003f24310 */
[----:B------:R-:W-:Y:S05]  /*b250*/  @!P1 BRA `(.L_x_29) ;  /* 0x0000000000989947 */ /* 0x000fea0003800000 */
[----:B------:R-:W2:Y:S04]  /*b260*/  LDL.64 R12, [R6+-0x18] ;  /* 0xffffe800060c7983 */ /* 0x000ea80000100a00 */
[----:B------:R-:W3:Y:S04]  /*b270*/  LDL.64 R20, [R6] ;  /* 0x0000000006147983 */ /* 0x000ee80000100a00 */
[----:B------:R-:W4:Y:S04]  /*b280*/  LDL.64 R22, [R6+0x8] ;  /* 0x0000080006167983 */ /* 0x000f280000100a00 */
[----:B------:R-:W5:Y:S04]  /*b290*/  LDL.64 R16, [R6+-0x10] ;  /* 0xfffff00006107983 */ /* 0x000f680000100a00 */
[----:B------:R-:W5:Y:S04]  /*b2a0*/  LDL.64 R24, [R6+0x10] ;  /* 0x0000100006187983 */ /* 0x000f680000100a00 */
[----:B------:R-:W5:Y:S04]  /*b2b0*/  LDL.64 R18, [R6+-0x8] ;  /* 0xfffff80006127983 */ /* 0x000f680000100a00 */
[----:B------:R-:W5:Y:S04]  /*b2c0*/  LDL.64 R26, [R6+0x18] ;  /* 0x00001800061a7983 */ /* 0x000f680000100a00 */
[----:B------:R-:W5:Y:S01]  /*b2d0*/  LDL.64 R30, [R6+0x20] ;  /* 0x00002000061e7983 */ /* 0x000f620000100a00 */
[----:B------:R-:W-:-:S04]  /*b2e0*/  IADD3 R10, P1, PT, R10, -0x8, RZ ;  /* 0xfffffff80a0a7810 */ /* 0x000fc80007f3e0ff */
[----:B------:R-:W-:Y:S02]  /*b2f0*/  IADD3.X R7, PT, PT, R7, -0x1, RZ, P1, !PT ;  /* 0xffffffff07077810 */ /* 0x000fe40000ffe4ff */
[C---:B--2---:R-:W-:Y:S02]  /*b300*/  LEA R32, P0, R12.reuse, R5, 0x1 ;  /* 0x000000050c207211 */ /* 0x044fe400078008ff */
[----:B---3--:R-:W-:Y:S02]  /*b310*/  SHF.R.U32.HI R35, RZ, 0x1f, R21 ;  /* 0x0000001fff237819 */ /* 0x008fe40000011615 */
[----:B------:R-:W-:Y:S02]  /*b320*/  LEA.HI.X R33, R12, R3, R13, 0x1, P0 ;  /* 0x000000030c217211 */ /* 0x000fe400000f0c0d */
[----:B----4-:R-:W-:-:S04]  /*b330*/  LEA R34, P0, R22, R35, 0x1 ;  /* 0x0000002316227211 */ /* 0x010fc800078008ff */
[----:B------:R-:W-:Y:S02]  /*b340*/  LEA.HI.X R35, R22, RZ, R23, 0x1, P0 ;  /* 0x000000ff16237211 */ /* 0x000fe400000f0c17 */
[----:B-----5:R-:W-:Y:S02]  /*b350*/  SHF.L.W.U32.HI R12, R13, 0x1, R16 ;  /* 0x000000010d0c7819 */ /* 0x020fe40000010e10 */
        /* <DEDUP_REMOVED lines=10> */
[--C-:B------:R-:W-:Y:S01]  /*b400*/  SHF.L.W.U32.HI R27, R30, 0x1, R31.reuse ;  /* 0x000000011e1b7819 */ /* 0x100fe20000010e1f */
[----:B------:R-:W-:Y:S01]  /*b410*/  STL.64 [R6+-0x18], R32 ;  /* 0xffffe82006007387 */ /* 0x000fe20000100a00 */
[----:B------:R-:W-:Y:S02]  /*b420*/  PLOP3.LUT P0, PT, PT, PT, PT, 0x8, 0x80 ;  /* 0x000000000080781c */ /* 0x000fe40003f0e170 */
[----:B------:R-:W-:Y:S01]  /*b430*/  SHF.R.U32.HI R5, RZ, 0x1f, R31 ;  /* 0x0000001fff057819 */ /* 0x000fe2000001161f */
[----:B------:R-:W-:Y:S04]  /*b440*/  STL.64 [R6+-0x10], R12 ;  /* 0xfffff00c06007387 */ /* 0x000fe80000100a00 */
[----:B------:R-:W-:Y:S04]  /*b450*/  STL.64 [R6+-0x8], R16 ;  /* 0xfffff81006007387 */ /* 0x000fe80000100a00 */
[----:B------:R-:W-:Y:S04]  /*b460*/  STL.64 [R6], R18 ;  /* 0x0000001206007387 */ /* 0x000fe80000100a00 */
[----:B------:R-:W-:Y:S04]  /*b470*/  STL.64 [R6+0x8], R34 ;  /* 0x0000082206007387 */ /* 0x000fe80000100a00 */
[----:B------:R-:W-:Y:S04]  /*b480*/  STL.64 [R6+0x10], R22 ;  /* 0x0000101606007387 */ /* 0x000fe80000100a00 */
[----:B------:R-:W-:Y:S04]  /*b490*/  STL.64 [R6+0x18], R24 ;  /* 0x0000181806007387 */ /* 0x000fe80000100a00 */
[----:B------:R0:W-:Y:S02]  /*b4a0*/  STL.64 [R6+0x20], R26 ;  /* 0x0000201a06007387 */ /* 0x0001e40000100a00 */
[----:B0-----:R-:W-:-:S07]  /*b4b0*/  VIADD R6, R6, 0x40 ;  /* 0x0000004006067836 */ /* 0x001fce0000000000 */
.L_x_29:
[----:B------:R-:W-:Y:S05]  /*b4c0*/  BSYNC.RECONVERGENT B4 ;  /* 0x0000000000047941 */ /* 0x000fea0003800200 */
.L_x_28:
[----:B------:R-:W-:-:S04]  /*b4d0*/  ISETP.NE.U32.AND P1, PT, R10, RZ, PT ;  /* 0x000000ff0a00720c */ /* 0x000fc80003f25070 */
[----:B------:R-:W-:-:S13]  /*b4e0*/  ISETP.NE.OR.EX P0, PT, R7, RZ, P0, P1 ;  /* 0x000000ff0700720c */ /* 0x000fda0000705710 */
[----:B------:R-:W-:Y:S05]  /*b4f0*/  @!P0 BREAK.RELIABLE B0 ;  /* 0x0000000000008942 */ /* 0x000fea0003800100 */
[----:B------:R-:W-:Y:S05]  /*b500*/  @!P0 BRA `(.L_x_22) ;  /* 0x0000000000608947 */ /* 0x000fea0003800000 */
.L_x_24:
[----:B------:R-:W-:Y:S05]  /*b510*/  BSYNC.RELIABLE B0 ;  /* 0x0000000000007941 */ /* 0x000fea0003800100 */
.L_x_23:
[----:B------:R-:W2:Y:S04]  /*b520*/  LDL.64 R12, [R6+-0x18] ;  /* 0xffffe800060c7983 */ /* 0x000ea80000100a00 */
[----:B------:R-:W3:Y:S04]  /*b530*/  LDL.64 R16, [R6+-0x10] ;  /* 0xfffff00006107983 */ /* 0x000ee80000100a00 */
[----:B------:R-:W4:Y:S04]  /*b540*/  LDL.64 R18, [R6+-0x8] ;  /* 0xfffff80006127983 */ /* 0x000f280000100a00 */
[----:B------:R-:W5:Y:S01]  /*b550*/  LDL.64 R20, [R6] ;  /* 0x0000000006147983 */ /* 0x000f620000100a00 */
[----:B--2---:R-:W-:-:S04]  /*b560*/  LEA R22, P0, R12, R5, 0x1 ;  /* 0x000000050c167211 */ /* 0x004fc800078008ff */
[----:B------:R-:W-:Y:S02]  /*b570*/  LEA.HI.X R23, R12, R3, R13, 0x1, P0 ;  /* 0x000000030c177211 */ /* 0x000fe400000f0c0d */
[----:B------:R-:W-:Y:S02]  /*b580*/  IADD3 R10, P0, PT, R10, -0x4, RZ ;  /* 0xfffffffc0a0a7810 */ /* 0x000fe40007f1e0ff */
[----:B---3--:R-:W-:Y:S01]  /*b590*/  SHF.L.W.U32.HI R12, R13, 0x1, R16 ;  /* 0x000000010d0c7819 */ /* 0x008fe20000010e10 */
[----:B------:R-:W-:Y:S01]  /*b5a0*/  STL.64 [R6+-0x18], R22 ;  /* 0xffffe81606007387 */ /* 0x000fe20000100a00 */
[----:B------:R-:W-:Y:S02]  /*b5b0*/  IADD3.X R7, PT, PT, R7, -0x1, RZ, P0, !PT ;  /* 0xffffffff07077810 */ /* 0x000fe400007fe4ff */
[----:B------:R-:W-:Y:S02]  /*b5c0*/  ISETP.NE.U32.AND P0, PT, R10, RZ, PT ;  /* 0x000000ff0a00720c */ /* 0x000fe40003f05070 */
[----:B------:R-:W-:-:S02]  /*b5d0*/  SHF.L.W.U32.HI R13, R16, 0x1, R17 ;  /* 0x00000001100d7819 */ /* 0x000fc40000010e11 */
[----:B------:R-:W-:Y:S02]  /*b5e0*/  ISETP.NE.AND.EX P0, PT, R7, RZ, PT, P0 ;  /* 0x000000ff0700720c */ /* 0x000fe40003f05300 */
[----:B----4-:R-:W-:Y:S01]  /*b5f0*/  SHF.L.W.U32.HI R16, R17, 0x1, R18 ;  /* 0x0000000111107819 */ /* 0x010fe20000010e12 */
[----:B------:R-:W-:Y:S01]  /*b600*/  STL.64 [R6+-0x10], R12 ;  /* 0xfffff00c06007387 */ /* 0x000fe20000100a00 */
[----:B------:R-:W-:Y:S02]  /*b610*/  SHF.L.W.U32.HI R17, R18, 0x1, R19 ;  /* 0x0000000112117819 */ /* 0x000fe40000010e13 */
[----:B-----5:R-:W-:Y:S02]  /*b620*/  SHF.L.W.U32.HI R18, R19, 0x1, R20 ;  /* 0x0000000113127819 */ /* 0x020fe40000010e14 */
[--C-:B------:R-:W-:Y:S01]  /*b630*/  SHF.L.W.U32.HI R19, R20, 0x1, R21.reuse ;  /* 0x0000000114137819 */ /* 0x100fe20000010e15 */
[----:B------:R-:W-:Y:S01]  /*b640*/  STL.64 [R6+-0x8], R16 ;  /* 0xfffff81006007387 */ /* 0x000fe20000100a00 */
[----:B------:R-:W-:-:S03]  /*b650*/  SHF.R.U32.HI R5, RZ, 0x1f, R21 ;  /* 0x0000001fff057819 */ /* 0x000fc60000011615 */
[----:B------:R0:W-:Y:S02]  /*b660*/  STL.64 [R6], R18 ;  /* 0x0000001206007387 */ /* 0x0001e40000100a00 */
[----:B0-----:R-:W-:Y:S01]  /*b670*/  VIADD R6, R6, 0x20 ;  /* 0x0000002006067836 */ /* 0x001fe20000000000 */
[----:B------:R-:W-:Y:S06]  /*b680*/  @P0 BRA `(.L_x_23) ;  /* 0xfffffffc00a40947 */ /* 0x000fec000383ffff */
.L_x_22:
[----:B------:R-:W-:Y:S05]  /*b690*/  BSYNC.RECONVERGENT B1 ;  /* 0x0000000000017941 */ /* 0x000fea0003800200 */
.L_x_21:
[----:B------:R-:W-:Y:S01]  /*b6a0*/  ISETP.NE.U32.AND P0, PT, R4, RZ, PT ;  /* 0x000000ff0400720c */ /* 0x000fe20003f05070 */
[----:B------:R-:W-:Y:S01]  /*b6b0*/  BSSY.RECONVERGENT B0, `(.L_x_30) ;  /* 0x000001f000007945 */ /* 0x000fe20003800200 */
[----:B------:R-:W-:Y:S02]  /*b6c0*/  IMAD.U32 R12, R8, 0x8, R28 ;  /* 0x00000008080c7824 */ /* 0x000fe400078e001c */
[----:B------:R-:W-:-:S13]  /*b6d0*/  ISETP.NE.AND.EX P0, PT, RZ, RZ, PT, P0 ;  /* 0x000000ffff00720c */ /* 0x000fda0003f05300 */
[----:B------:R-:W-:Y:S05]  /*b6e0*/  @!P0 BRA `(.L_x_31) ;  /* 0x00000000006c8947 */ /* 0x000fea0003800000 */
[----:B------:R-:W-:-:S04]  /*b6f0*/  IMAD.SHL.U32 R13, R2, 0x8, RZ ;  /* 0x00000008020d7824 */ /* 0x000fc800078e00ff */
[----:B------:R-:W-:-:S05]  /*b700*/  IMAD.IADD R11, R28, 0x1, R13 ;  /* 0x000000011c0b7824 */ /* 0x000fca00078e020d */
[----:B------:R-:W2:Y:S01]  /*b710*/  LDL.64 R6, [R11+0x8] ;  /* 0x000008000b067983 */ /* 0x000ea20000100a00 */
[----:B------:R-:W-:-:S04]  /*b720*/  ISETP.NE.U32.AND P0, PT, R4, 0x1, PT ;  /* 0x000000010400780c */ /* 0x000fc80003f05070 */
[----:B------:R-:W-:Y:S01]  /*b730*/  ISETP.NE.AND.EX P0, PT, RZ, RZ, PT, P0 ;  /* 0x000000ffff00720c */ /* 0x000fe20003f05300 */
[C---:B--2---:R-:W-:Y:S01]  /*b740*/  IMAD.SHL.U32 R2, R6.reuse, 0x2, RZ ;  /* 0x0000000206027824 */ /* 0x044fe200078e00ff */
[----:B------:R-:W-:-:S04]  /*b750*/  SHF.L.U64.HI R10, R6, 0x1, R7 ;  /* 0x00000001060a7819 */ /* 0x000fc80000010207 */
[----:B------:R-:W-:Y:S02]  /*b760*/  LOP3.LUT R3, R10, R3, RZ, 0xfc, !PT ;  /* 0x000000030a037212 */ /* 0x000fe400078efcff */
[----:B------:R-:W-:-:S05]  /*b770*/  LOP3.LUT R2, R2, R5, RZ, 0xfc, !PT ;  /* 0x0000000502027212 */ /* 0x000fca00078efcff */
[----:B------:R0:W-:Y:S01]  /*b780*/  STL.64 [R11+0x8], R2 ;  /* 0x000008020b007387 */ /* 0x0001e20000100a00 */
[----:B------:R-:W-:Y:S05]  /*b790*/  @!P0 BRA `(.L_x_31) ;  /* 0x0000000000408947 */ /* 0x000fea0003800000 */
[----:B------:R-:W-:-:S05]  /*b7a0*/  VIADD R17, R13, 0x8 ;  /* 0x000000080d117836 */ /* 0x000fca0000000000 */
[----:B------:R-:W-:-:S05]  /*b7b0*/  LOP3.LUT R17, R17, 0xfffffff8, RZ, 0xc0, !PT ;  /* 0xfffffff811117812 */ /* 0x000fca00078ec0ff */
[----:B------:R-:W-:-:S05]  /*b7c0*/  IMAD.IADD R17, R28, 0x1, R17 ;  /* 0x000000011c117824 */ /* 0x000fca00078e0211 */
[----:B0-----:R-:W2:Y:S01]  /*b7d0*/  LDL.64 R10, [R17+0x8] ;  /* 0x00000800110a7983 */ /* 0x001ea20000100a00 */
[----:B------:R-:W-:-:S04]  /*b7e0*/  ISETP.NE.U32.AND P0, PT, R4, 0x2, PT ;  /* 0x000000020400780c */ /* 0x000fc80003f05070 */
[----:B------:R-:W-:-:S13]  /*b7f0*/  ISETP.NE.AND.EX P0, PT, RZ, RZ, PT, P0 ;  /* 0x000000ffff00720c */ /* 0x000fda0003f05300 */
[----:B------:R-:W-:-:S05]  /*b800*/  @P0 VIADD R13, R13, 0x10 ;  /* 0x000000100d0d0836 */ /* 0x000fca0000000000 */
[----:B------:R-:W-:-:S05]  /*b810*/  @P0 LOP3.LUT R13, R13, 0xfffffff8, RZ, 0xc0, !PT ;  /* 0xfffffff80d0d0812 */ /* 0x000fca00078ec0ff */
[----:B------:R-:W-:Y:S01]  /*b820*/  @P0 IMAD.IADD R13, R28, 0x1, R13 ;  /* 0x000000011c0d0824 */ /* 0x000fe200078e020d */
[----:B--2---:R-:W-:Y:S02]  /*b830*/  SHF.L.W.U32.HI R2, R7, 0x1, R10 ;  /* 0x0000000107027819 */ /* 0x004fe40000010e0a */
[----:B------:R-:W-:-:S05]  /*b840*/  SHF.L.W.U32.HI R3, R10, 0x1, R11 ;  /* 0x000000010a037819 */ /* 0x000fca0000010e0b */
[----:B------:R1:W-:Y:S04]  /*b850*/  STL.64 [R17+0x8], R2 ;  /* 0x0000080211007387 */ /* 0x0003e80000100a00 */
[----:B------:R-:W2:Y:S02]  /*b860*/  @P0 LDL.64 R4, [R13+0x8] ;  /* 0x000008000d040983 */ /* 0x000ea40000100a00 */
[----:B--2---:R-:W-:Y:S02]  /*b870*/  @P0 SHF.L.W.U32.HI R6, R11, 0x1, R4 ;  /* 0x000000010b060819 */ /* 0x004fe40000010e04 */
[----:B------:R-:W-:-:S05]  /*b880*/  @P0 SHF.L.W.U32.HI R7, R4, 0x1, R5 ;  /* 0x0000000104070819 */ /* 0x000fca0000010e05 */
[----:B------:R1:W-:Y:S02]  /*b890*/  @P0 STL.64 [R13+0x8], R6 ;  /* 0x000008060d000387 */ /* 0x0003e40000100a00 */
.L_x_31:
[----:B------:R-:W-:Y:S05]  /*b8a0*/  BSYNC.RECONVERGENT B0 ;  /* 0x0000000000007941 */ /* 0x000fea0003800200 */
.L_x_30:
[----:B01----:R-:W2:Y:S02]  /*b8b0*/  LDL.64 R2, [R12+0x8] ;  /* 0x000008000c027983 */ /* 0x003ea40000100a00 */
[----:B--2---:R-:W-:Y:S02]  /*b8c0*/  ISETP.NE.U32.AND P0, PT, R2, RZ, PT ;  /* 0x000000ff0200720c */ /* 0x004fe40003f05070 */
[----:B------:R-:W-:Y:S02]  /*b8d0*/  MOV R2, 0xb940 ;  /* 0x0000b94000027802 */ /* 0x000fe40000000f00 */
[----:B------:R-:W-:-:S04]  /*b8e0*/  ISETP.NE.AND.EX P0, PT, R3, RZ, PT, P0 ;  /* 0x000000ff0300720c */ /* 0x000fc80003f05300 */
[----:B------:R-:W-:-:S04]  /*b8f0*/  SEL R5, RZ, 0x1, !P0 ;  /* 0x00000001ff057807 */ /* 0x000fc80004000000 */
[----:B------:R-:W-:-:S05]  /*b900*/  IADD3 R4, P0, PT, R8, R5, RZ ;  /* 0x0000000508047210 */ /* 0x000fca0007f1e0ff */
[----:B------:R-:W-:-:S05]  /*b910*/  IMAD.X R5, RZ, RZ, R9, P0 ;  /* 0x000000ffff057224 */ /* 0x000fca00000e0609 */
[----:B------:R0:W-:Y:S03]  /*b920*/  STL.64 [R1+0x148], R4 ;  /* 0x0001480401007387 */ /* 0x0001e60000100a00 */
[----:B0-----:R-:W-:Y:S05]  /*b930*/  CALL.REL.NOINC `($_Z16pairwiseMultiplyP2bnPiS0_i$_Z6bn_modP2bnS0_) ;  /* 0xffffffec00787944 */ /* 0x001fea0003c3ffff */
[----:B------:R-:W-:Y:S05]  /*b940*/  @P5 BRA `(.L_x_32) ;  /* 0xfffffff000a05947 */ /* 0x000fea000383ffff */
[----:B------:R-:W-:Y:S05]  /*b950*/  @P4 BRA `(.L_x_33) ;  /* 0xfffffff000904947 */ /* 0x000fea000383ffff */
.L_x_20:
[----:B------:R-:W-:Y:S01]  /*b960*/  IMAD.MOV.U32 R52, RZ, RZ, R29 ;  /* 0x000000ffff347224 */ /* 0x000fe200078e001d */
[----:B------:R-:W-:Y:S01]  /*b970*/  MOV R60, 0xb9c0 ;  /* 0x0000b9c0003c7802 */ /* 0x000fe20000000f00 */
[----:B------:R-:W-:Y:S02]  /*b980*/  IMAD.MOV.U32 R51, RZ, RZ, R57 ;  /* 0x000000ffff337224 */ /* 0x000fe400078e0039 */
[--C-:B------:R-:W-:Y:S02]  /*b990*/  IMAD.MOV.U32 R30, RZ, RZ, R61.reuse ;  /* 0x000000ffff1e7224 */ /* 0x100fe400078e003d */
[----:B------:R-:W-:-:S07]  /*b9a0*/  IMAD.MOV.U32 R31, RZ, RZ, R61 ;  /* 0x000000ffff1f7224 */ /* 0x000fce00078e003d */
[----:B--2---:R-:W-:Y:S05]  /*b9b0*/  CALL.REL.NOINC `($_Z16pairwiseMultiplyP2bnPiS0_i$_Z13bn_montgomeryP2bnS0_S0_S0_) ;  /* 0xffffff5000b07944 */ /* 0x004fea0003c3ffff */
[----:B------:R-:W-:-:S04]  /*b9c0*/  IMAD.MOV.U32 R59, RZ, RZ, 0x0 ;  /* 0x00000000ff3b7424 */ /* 0x000fc800078e00ff */
[----:B------:R-:W-:Y:S05]  /*b9d0*/  RET.REL.NODEC R58 `(_Z16pairwiseMultiplyP2bnPiS0_i) ;  /* 0xffffff443a887950 */ /* 0x000fea0003c3ffff */
        .type           $_Z16pairwiseMultiplyP2bnPiS0_i$_Z6bn_subP2bnS0_S0_,@function
        .size           $_Z16pairwiseMultiplyP2bnPiS0_i$_Z6bn_subP2bnS0_S0_,(.L_x_47 - $_Z16pairwiseMultiplyP2bnPiS0_i$_Z6bn_subP2bnS0_S0_)
$_Z16pairwiseMultiplyP2bnPiS0_i$_Z6bn_subP2bnS0_S0_:
        /* <DEDUP_REMOVED lines=13> */
[----:B------:R-:W5:Y:S01]  /*bab0*/  LDL.64 R8, [R3+0x58] ;  /* 0x0000580003087983 */ /* 0x000f620000100a00 */
[----:B------:R-:W-:-:S03]  /*bac0*/  IMAD.MOV.U32 R19, RZ, RZ, -0x1 ;  /* 0xffffffffff137424 */ /* 0x000fc600078e00ff */
[----:B------:R-:W5:Y:S04]  /*bad0*/  LDL.64 R40, [R3+0x60] ;  /* 0x0000600003287983 */ /* 0x000f680000100a00 */
[----:B------:R-:W5:Y:S01]  /*bae0*/  LDL.64 R38, [R3+0x70] ;  /* 0x0000700003267983 */ /* 0x000f620000100a00 */
[----:B0-----:R-:W-:-:S03]  /*baf0*/  VIADD R102, R102, -UR4 ;  /* 0x8000000466667c36 */ /* 0x001fc60008000000 */
[----:B------:R-:W5:Y:S01]  /*bb00*/  LDL.64 R66, [R3+0xb8] ;  /* 0x0000b80003427983 */ /* 0x000f620000100a00 */
[----:B------:R-:W2:Y:S03]  /*bb10*/  LDC.64 R12, c[0x3][R102+0x8] ;  /* 0x00c00200660c7b82 */ /* 0x000ea60000000a00 */
[----:B------:R-:W5:Y:S04]  /*bb20*/  LDL.64 R70, [R3+0xc0] ;  /* 0x0000c00003467983 */ /* 0x000f680000100a00 */
[----:B------:R-:W5:Y:S01]  /*bb30*/  LDL.64 R74, [R3+0xc8] ;  /* 0x0000c800034a7983 */ /* 0x000f620000100a00 */
[----:B------:R-:W3:Y:S03]  /*bb40*/  LDC.64 R30, c[0x3][R102+0x10] ;  /* 0x00c00400661e7b82 */ /* 0x000ee60000000a00 */
[----:B------:R-:W5:Y:S04]  /*bb50*/  LDL.64 R78, [R3+0xd0] ;  /* 0x0000d000034e7983 */ /* 0x000f680000100a00 */
[----:B------:R-:W5:Y:S01]  /*bb60*/  LDL.64 R82, [R3+0xd8] ;  /* 0x0000d80003527983 */ /* 0x000f620000100a00 */
[----:B------:R-:W4:Y:S03]  /*bb70*/  LDC.64 R36, c[0x3][R102+0x18] ;  /* 0x00c0060066247b82 */ /* 0x000f260000000a00 */
[----:B------:R-:W5:Y:S04]  /*bb80*/  LDL.64 R86, [R3+0xe0] ;  /* 0x0000e00003567983 */ /* 0x000f680000100a00 */
[----:B------:R-:W5:Y:S01]  /*bb90*/  LDL.64 R90, [R3+0xe8] ;  /* 0x0000e800035a7983 */ /* 0x000f620000100a00 */
[----:B------:R-:W0:Y:S03]  /*bba0*/  LDC.64 R44, c[0x3][R102+0x30] ;  /* 0x00c00c00662c7b82 */ /* 0x000e260000000a00 */
[----:B------:R-:W5:Y:S04]  /*bbb0*/  LDL.64 R92, [R3+0xf0] ;  /* 0x0000f000035c7983 */ /* 0x000f680000100a00 */
[----:B------:R-:W5:Y:S01]  /*bbc0*/  LDL.64 R98, [R3+0xf8] ;  /* 0x0000f80003627983 */ /* 0x000f620000100a00 */
[----:B------:R-:W1:Y:S03]  /*bbd0*/  LDC.64 R46, c[0x3][R102+0x38] ;  /* 0x00c00e00662e7b82 */ /* 0x000e660000000a00 */
[----:B------:R-:W5:Y:S05]  /*bbe0*/  LDL R103, [R3] ;  /* 0x0000000003677983 */ /* 0x000f6a0000100800 */
[----:B------:R-:W1:Y:S08]  /*bbf0*/  LDC.64 R48, c[0x3][R102+0x40] ;  /* 0x00c0100066307b82 */ /* 0x000e700000000a00 */
[----:B------:R-:W1:Y:S01]  /*bc00*/  LDC.64 R50, c[0x3][R102+0x48] ;  /* 0x00c0120066327b82 */ /* 0x000e620000000a00 */
[----:B--2---:R-:W-:-:S04]  /*bc10*/  IADD3 R32, P0, P1, R10, RZ, -R12 ;  /* 0x000000ff0a207210 */ /* 0x004fc8000791e80c */
[----:B------:R-:W-:-:S04]  /*bc20*/  IADD3.X R19, PT, PT, RZ, 0x1, R19, P0, P1 ;  /* 0x00000001ff137810 */ /* 0x000fc800007e2413 */
[----:B------:R-:W-:Y:S02]  /*bc30*/  IADD3 R10, P0, P1, R19, R11, -R13 ;  /* 0x0000000b130a7210 */ /* 0x000fe4000791e80d */
[----:B------:R-:W2:Y:S02]  /*bc40*/  LDL.64 R18, [R3+0x68] ;  /* 0x0000680003127983 */ /* 0x000ea40000100a00 */
[----:B------:R-:W-:Y:S02]  /*bc50*/  IADD3 R33, P2, PT, R10, -0x1, RZ ;  /* 0xffffffff0a217810 */ /* 0x000fe40007f5e0ff */
[----:B------:R-:W-:-:S05]  /*bc60*/  IADD3.X R11, PT, PT, RZ, -0x1, RZ, P0, P1 ;  /* 0xffffffffff0b7810 */ /* 0x000fca00007e24ff */
[----:B------:R-:W-:-:S05]  /*bc70*/  IMAD.X R11, RZ, RZ, R11, P2 ;  /* 0x000000ffff0b7224 */ /* 0x000fca00010e060b */
[----:B---3--:R-:W-:-:S04]  /*bc80*/  IADD3 R12, P0, P1, -R30, R11, R22 ;  /* 0x0000000b1e0c7210 */ /* 0x008fc8000791e116 */
[----:B------:R-:W-:Y:S02]  /*bc90*/  IADD3 R12, P2, PT, R12, -0x1, RZ ;  /* 0xffffffff0c0c7810 */ /* 0x000fe40007f5e0ff */
[----:B------:R-:W-:Y:S01]  /*bca0*/  IADD3.X R13, PT, PT, RZ, -0x1, RZ, P0, P1 ;  /* 0xffffffffff0d7810 */ /* 0x000fe200007e24ff */
[----:B------:R-:W5:Y:S04]  /*bcb0*/  LDC.64 R10, c[0x3][R102+0x20] ;  /* 0x00c00800660a7b82 */ /* 0x000f680000000a00 */
        /* <DEDUP_REMOVED lines=8> */
[----:B------:R-:W3:Y:S04]  /*bd40*/  LDC.64 R22, c[0x3][R102+0x28] ;  /* 0x00c00a0066167b82 */ /* 0x000ee80000000a00 */
[----:B------:R-:W-:-:S05]  /*bd50*/  IMAD.X R31, RZ, RZ, R31, P2 ;  /* 0x000000ffff1f7224 */ /* 0x000fca00010e061f */
[----:B------:R-:W-:Y:S02]  /*bd60*/  IADD3 R36, P0, P1, R31, R35, -R37 ;  /* 0x000000231f247210 */ /* 0x000fe4000791e825 */
        /* <DEDUP_REMOVED lines=8> */
[----:B------:R-:W-:Y:S02]  /*bdf0*/  IADD3 R11, P0, P1, R37, R43, -R11 ;  /* 0x0000002b250b7210 */ /* 0x000fe4000791e80b */
[----:B------:R-:W5:Y:S02]  /*be00*/  LDL.64 R36, [R3+0x80] ;  /* 0x0000800003247983 */ /* 0x000f640000100a00 */
        /* <DEDUP_REMOVED lines=21> */
[----:B-1----:R-:W-:-:S04]  /*bf60*/  IADD3 R6, P0, P1, -R46, R45, R6 ;  /* 0x0000002d2e067210 */ /* 0x002fc8000791e106 */
[----:B------:R-:W-:Y:S02]  /*bf70*/  IADD3 R6, P2, PT, R6, -0x1, RZ ;  /* 0xffffffff06067810 */ /* 0x000fe40007f5e0ff */
[----:B------:R-:W-:-:S05]  /*bf80*/  IADD3.X R45, PT, PT, RZ, -0x1, RZ, P0, P1 ;  /* 0xffffffffff2d7810 */ /* 0x000fca00007e24ff */
[----:B------:R-:W-:-:S05]  /*bf90*/  IMAD.X R45, RZ, RZ, R45, P2 ;  /* 0x000000ffff2d7224 */ /* 0x000fca00010e062d */
[----:B------:R-:W-:Y:S01]  /*bfa0*/  IADD3 R7, P0, P1, R45, R7, -R47 ;  /* 0x000000072d077210 */ /* 0x000fe2000791e82f */
[----:B------:R-:W0:Y:S01]  /*bfb0*/  LDC.64 R52, c[0x3][R102+0x50] ;  /* 0x00c0140066347b82 */ /* 0x000e220000000a00 */
[----:B------:R-:W3:Y:S02]  /*bfc0*/  LDL.64 R44, [R3+0x98] ;  /* 0x00009800032c7983 */ /* 0x000ee40000100a00 */
[----:B------:R-:W-:Y:S02]  /*bfd0*/  IADD3 R7, P2, PT, R7, -0x1, RZ ;  /* 0xffffffff07077810 */ /* 0x000fe40007f5e0ff */
[----:B------:R-:W-:-:S05]  /*bfe0*/  IADD3.X R47, PT, PT, RZ, -0x1, RZ, P0, P1 ;  /* 0xffffffffff2f7810 */ /* 0x000fca00007e24ff */
[----:B------:R-:W-:-:S05]  /*bff0*/  IMAD.X R47, RZ, RZ, R47, P2 ;  /* 0x000000ffff2f7224 */ /* 0x000fca00010e062f */
[----:B------:R-:W-:-:S04]  /*c000*/  IADD3 R20, P0, P1, -R48, R47, R20 ;  /* 0x0000002f30147210 */ /* 0x000fc8000791e114 */
        /* <DEDUP_REMOVED lines=8> */
[----:B------:R-:W-:-:S04]  /*c090*/  IADD3 R16, P0, P1, -R50, R49, R16 ;  /* 0x0000003132107210 */ /* 0x000fc8000791e110 */
[----:B------:R-:W-:Y:S02]  /*c0a0*/  IADD3 R16, P2, PT, R16, -0x1, RZ ;  /* 0xffffffff10107810 */ /* 0x000fe40007f5e0ff */
[----:B------:R-:W-:Y:S01]  /*c0b0*/  IADD3.X R63, PT, PT, RZ, -0x1, RZ, P0, P1 ;  /* 0xffffffffff3f7810 */ /* 0x000fe200007e24ff */
[----:B------:R-:W1:Y:S04]  /*c0c0*/  LDC.64 R48, c[0x3][R102+0x58] ;  /* 0x00c0160066307b82 */ /* 0x000e680000000a00 */
[----:B------:R-:W-:-:S05]  /*c0d0*/  IMAD.X R63, RZ, RZ, R63, P2 ;  /* 0x000000ffff3f7224 */ /* 0x000fca00010e063f */
[----:B------:R-:W-:Y:S01]  /*c0e0*/  IADD3 R17, P0, P1, R63, R17, -R51 ;  /* 0x000000113f117210 */ /* 0x000fe2000791e833 */
[----:B------:R-:W2:Y:S01]  /*c0f0*/  LDC.64 R64, c[0x3][R102+0x60] ;  /* 0x00c0180066407b82 */ /* 0x000ea20000000a00 */
        /* <DEDUP_REMOVED lines=130> */
[----:B------:R-:W5:Y:S02]  /*c920*/  LDL.64 R68, [R3+0x118] ;  /* 0x0001180003447983 */ /* 0x000f640000100a00 */
        /* <DEDUP_REMOVED lines=9> */
[----:B------:R-:W5:Y:S02]  /*c9c0*/  LDL.64 R72, [R3+0x120] ;  /* 0x0001200003487983 */ /* 0x000f640000100a00 */
        /* <DEDUP_REMOVED lines=18> */
[----:B------:R-:W-:Y:S01]  /*caf0*/  IADD3 R79, P0, P1, R95, R79, -R81 ;  /* 0x0000004f5f4f7210 */ /* 0x000fe2000791e851 */
[----:B------:R-:W0:Y:S01]  /*cb00*/  LDC.64 R96, c[0x3][R102+0xe8] ;  /* 0x00c03a0066607b82 */ /* 0x000e220000000a00 */
[----:B------:R-:W5:Y:S02]  /*cb10*/  LDL.64 R80, [R3+0x130] ;  /* 0x0001300003507983 */ /* 0x000f640000100a00 */
        /* <DEDUP_REMOVED lines=89> */
[----:B------:R-:W-:Y:S01]  /*d0b0*/  IMAD.X R105, RZ, RZ, R105, P2 ;  /* 0x000000ffff697224 */ /* 0x000fe200010e0669 */
[----:B------:R2:W-:Y:S04]  /*d0c0*/  STL.64 [R3+0x8], R32 ;  /* 0x0000082003007387 */ /* 0x0005e80000100a00 */
[----:B------:R-:W-:-:S04]  /*d0d0*/  IADD3 R73, P0, P1, R105, R73, -R95 ;  /* 0x0000004969497210 */ /* 0x000fc8000791e85f */
[----:B------:R-:W-:Y:S02]  /*d0e0*/  IADD3 R73, P2, PT, R73, -0x1, RZ ;  /* 0xffffffff49497810 */ /* 0x000fe40007f5e0ff */
[----:B--2---:R-:W-:Y:S01]  /*d0f0*/  IADD3.X R33, PT, PT, RZ, -0x1, RZ, P0, P1 ;  /* 0xffffffffff217810 */ /* 0x004fe200007e24ff */
[----:B------:R1:W-:Y:S04]  /*d100*/  STL.64 [R3+0x18], R30 ;  /* 0x0000181e03007387 */ /* 0x0003e80000100a00 */
[----:B------:R-:W-:Y:S01]  /*d110*/  IMAD.X R33, RZ, RZ, R33, P2 ;  /* 0x000000ffff217224 */ /* 0x000fe200010e0621 */
[----:B------:R2:W-:Y:S04]  /*d120*/  STL.64 [R3+0x20], R10 ;  /* 0x0000200a03007387 */ /* 0x0005e80000100a00 */
[----:B-1----:R-:W-:Y:S01]  /*d130*/  IADD3 R30, P0, P1, -R100, R33, R76 ;  /* 0x00000021641e7210 */ /* 0x002fe2000791e14c */
[----:B------:R1:W-:Y:S03]  /*d140*/  STL.64 [R3+0x10], R12 ;  /* 0x0000100c03007387 */ /* 0x0003e60000100a00 */
[----:B--2---:R-:W-:-:S02]  /*d150*/  IADD3 R10, P2, PT, R30, -0x1, RZ ;  /* 0xffffffff1e0a7810 */ /* 0x004fc40007f5e0ff */
[----:B------:R-:W-:-:S05]  /*d160*/  IADD3.X R11, PT, PT, RZ, -0x1, RZ, P0, P1 ;  /* 0xffffffffff0b7810 */ /* 0x000fca00007e24ff */
[----:B------:R-:W-:Y:S01]  /*d170*/  IMAD.X R11, RZ, RZ, R11, P2 ;  /* 0x000000ffff0b7224 */ /* 0x000fe200010e060b */
[----:B-1----:R-:W1:Y:S01]  /*d180*/  LDC.64 R12, c[0x3][R102+0x138] ;  /* 0x00c04e00660c7b82 */ /* 0x002e620000000a00 */
[----:B------:R2:W-:Y:S03]  /*d190*/  STL.64 [R3+0x38], R6 ;  /* 0x0000380603007387 */ /* 0x0005e60000100a00 */
[----:B------:R-:W-:-:S04]  /*d1a0*/  IADD3 R76, P0, P1, R11, R77, -R101 ;  /* 0x0000004d0b4c7210 */ /* 0x000fc8000791e865 */
[----:B------:R-:W-:Y:S02]  /*d1b0*/  IADD3 R11, P2, PT, R76, -0x1, RZ ;  /* 0xffffffff4c0b7810 */ /* 0x000fe40007f5e0ff */
[----:B--2---:R-:W-:Y:S01]  /*d1c0*/  IADD3.X R7, PT, PT, RZ, -0x1, RZ, P0, P1 ;  /* 0xffffffffff077810 */ /* 0x004fe200007e24ff */
[----:B------:R0:W-:Y:S04]  /*d1d0*/  STL.64 [R3+0x58], R8 ;  /* 0x0000580803007387 */ /* 0x0001e80000100a00 */
[----:B------:R-:W-:-:S05]  /*d1e0*/  IMAD.X R7, RZ, RZ, R7, P2 ;  /* 0x000000ffff077224 */ /* 0x000fca00010e0607 */
[----:B0-----:R-:W-:-:S04]  /*d1f0*/  IADD3 R8, P0, P1, -R96, R7, R80 ;  /* 0x0000000760087210 */ /* 0x001fc8000791e150 */
[----:B------:R-:W-:Y:S02]  /*d200*/  IADD3 R8, P2, PT, R8, -0x1, RZ ;  /* 0xffffffff08087810 */ /* 0x000fe40007f5e0ff */
[----:B------:R-:W-:Y:S01]  /*d210*/  IADD3.X R9, PT, PT, RZ, -0x1, RZ, P0, P1 ;  /* 0xffffffffff097810 */ /* 0x000fe200007e24ff */
[----:B------:R0:W-:Y:S01]  /*d220*/  STL.64 [R3+0x48], R16 ;  /* 0x0000481003007387 */ /* 0x0001e20000100a00 */
[----:B------:R-:W2:Y:S03]  /*d230*/  LDC.64 R6, c[0x3][R102+0x140] ;  /* 0x00c0500066067b82 */ /* 0x000ea60000000a00 */
[----:B------:R-:W-:-:S05]  /*d240*/  IMAD.X R9, RZ, RZ, R9, P2 ;  /* 0x000000ffff097224 */ /* 0x000fca00010e0609 */
[----:B0-----:R-:W0:Y:S01]  /*d250*/  LDC R16, c[0x3][R102] ;  /* 0x00c0000066107b82 */ /* 0x001e220000000800 */
[----:B------:R-:W-:Y:S01]  /*d260*/  IADD3 R80, P0, P1, R9, R81, -R97 ;  /* 0x0000005109507210 */ /* 0x000fe2000791e861 */
[----:B------:R3:W-:Y:S03]  /*d270*/  STL.64 [R3+0x88], R4 ;  /* 0x0000880403007387 */ /* 0x0007e60000100a00 */
[----:B------:R-:W-:Y:S02]  /*d280*/  IADD3 R9, P2, PT, R80, -0x1, RZ ;  /* 0xffffffff50097810 */ /* 0x000fe40007f5e0ff */
[----:B---3--:R-:W-:-:S05]  /*d290*/  IADD3.X R5, PT, PT, RZ, -0x1, RZ, P0, P1 ;  /* 0xffffffffff057810 */ /* 0x008fca00007e24ff */
        /* <DEDUP_REMOVED lines=8> */
[----:B------:R-:W-:Y:S02]  /*d320*/  IMAD.X R5, RZ, RZ, R5, P2 ;  /* 0x000000ffff057224 */ /* 0x000fe400010e0605 */
[----:B0-----:R-:W-:-:S03]  /*d330*/  IMAD.IADD R4, R103, 0x1, R16 ;  /* 0x0000000167047824 */ /* 0x001fc600078e0210 */
[----:B--2---:R-:W-:Y:S02]  /*d340*/  IADD3 R6, P0, P1, -R6, R5, R88 ;  /* 0x0000000506067210 */ /* 0x004fe4000791e158 */
[----:B------:R-:W-:Y:S02]  /*d350*/  VABSDIFF R4, R103, R16, R4 ;  /* 0x0000001067047214 */ /* 0x000fe400000e0204 */
[----:B------:R-:W-:Y:S02]  /*d360*/  IADD3 R6, P2, PT, R6, -0x1, RZ ;  /* 0xffffffff06067810 */ /* 0x000fe40007f5e0ff */
[----:B------:R-:W-:Y:S02]  /*d370*/  IADD3.X R88, PT, PT, RZ, -0x1, RZ, P0, P1 ;  /* 0xffffffffff587810 */ /* 0x000fe400007e24ff */
[----:B------:R-:W-:Y:S02]  /*d380*/  LOP3.LUT R7, RZ, R7, RZ, 0x33, !PT ;  /* 0x00000007ff077212 */ /* 0x000fe400078e33ff */
        /* <DEDUP_REMOVED lines=37> */
[----:B------:R-:W2:Y:S01]  /*d5e0*/  LDL.64 R4, [R17+0x8] ;  /* 0x0000080011047983 */ /* 0x000ea20000100a00 */
[----:B0-----:R-:W-:-:S02]  /*d5f0*/  IMAD.MOV.U32 R8, RZ, RZ, R60 ;  /* 0x000000ffff087224 */ /* 0x001fc400078e003c */
        /* <DEDUP_REMOVED lines=8> */
.L_x_34:
        /* <DEDUP_REMOVED lines=16> */
.L_x_47:


//--------------------- .nv.shared.reserved.0     --------------------------
	.section	.nv.shared.reserved.0,"aw",@nobits
	.weak		__nv_reservedSMEM_offset_0_alias
	.size		__nv_reservedSMEM_offset_0_alias, 0, 64
	.other		__nv_reservedSMEM_offset_0_alias,@"STO_CUDA_RESERVED_SHARED STV_DEFAULT"
__nv_reservedSMEM_offset_0_alias:
	.zero		0
	.zero		64


//--------------------- .nv.constant0._Z6reduceP2bnS0_i --------------------------
	.section	.nv.constant0._Z6reduceP2bnS0_i,"a",@progbits
	.sectionflags	@""
	.align	4
.nv.constant0._Z6reduceP2bnS0_i:
	.zero		916


//--------------------- .nv.constant0._Z16pairwiseMultiplyP2bnPiS0_i --------------------------
	.section	.nv.constant0._Z16pairwiseMultiplyP2bnPiS0_i,"a",@progbits
	.sectionflags	@""
	.align	4
.nv.constant0._Z16pairwiseMultiplyP2bnPiS0_i:
	.zero		924


//--------------------- SYMBOLS --------------------------

	.type		.nv.reservedSmem.offset0,@object
	.size		.nv.reservedSmem.offset0,0x4
